	.target	sm_90a

	.elftype	@"ET_EXEC"


//--------------------- .note.nv.tkinfo           --------------------------
	.section	.note.nv.tkinfo,"",@"SHT_NOTE"
	.sectionflags	@"SHF_NOTE_NV_TKINFO"
	.tkinfo
        /*0018*/ 	.word	0x00000002
        /*0030*/ 	.string	""
        /*0030*/ 	.string	"ptxas"
        /*0030*/ 	.string	"Cuda compilation tools, release 13.0, V13.0.88"
        /*0030*/ 	.string	"Build cuda_13.0.r13.0/compiler.36424714_0"
        /*0030*/ 	.string	"-arch sm_90a -m 64 "



//--------------------- .note.nv.cuinfo           --------------------------
	.section	.note.nv.cuinfo,"",@"SHT_NOTE"
	.sectionflags	@"SHF_NOTE_NV_CUINFO"
        /*0018*/ 	.short	0x0002
        /*001a*/ 	.short	0x005a
        /*001c*/ 	.short	0x0082
	.zero		2


//--------------------- .nv.info                  --------------------------
	.section	.nv.info,"",@"SHT_CUDA_INFO"
	.align	4


	//----- nvinfo : EIATTR_REGCOUNT
	.align		4
        /*0000*/ 	.byte	0x04, 0x2f
        /*0002*/ 	.short	(.L_15 - .L_14)
	.align		4
.L_14:
        /*0004*/ 	.word	index@(_ZN7cutlass13device_kernelINS_4gemm6kernel13GemmUniversalIN4cute5tupleIJiiiiEEENS1_10collective13CollectiveMmaINS1_34MainloopSm90TmaGmmaWarpSpecializedILi5ENS5_IJNS4_1CILi2EEENSA_ILi1EEESC_EEENS1_35KernelTmaWarpSpecializedCooperativeEEENS5_IJNSA_ILi256EEENSA_ILi128EEENSA_ILi32EEEEEENS_6half_tENS5_IJlSC_lEEESK_SL_NS4_8TiledMMAINS4_8MMA_AtomIJNS4_4SM904GMMA26MMA_64x128x16_F32F16F16_SSILNSP_5MajorE0ELSR_0ELNSP_7ScaleInE1ELSS_1EEEEEENS4_6LayoutISD_NS5_IJSC_NSA_ILi0EEESW_EEEEENS5_IJNS4_10UnderscoreESZ_SZ_EEEEENS4_13SM90_TMA_LOADENS4_14ComposedLayoutINS4_7SwizzleILi2ELi4ELi3EEENS4_18smem_ptr_flag_bitsILi16EEENSV_INS5_IJNSA_ILi8EEESI_EEENS5_IJSI_SC_EEEEEEEvNS4_8identityENS4_23SM90_TMA_LOAD_MULTICASTES1C_vS1D_EENS_8epilogue10collective6detail29Sm90TmaWarpSpecializedAdapterINS1H_15DefaultEpilogueISK_SL_SL_NS1G_6thread17LinearCombinationISK_Li1EffLNS1L_9ScaleType4KindE0ELNS_15FloatRoundStyleE2ESK_EENS1_15EpilogueDefaultEEEEEvvEEEEvNT_6ParamsE)
        /*0008*/ 	.word	0x000000a8


	//----- nvinfo : EIATTR_FRAME_SIZE
	.align		4
.L_15:
        /*000c*/ 	.byte	0x04, 0x11
        /*000e*/ 	.short	(.L_17 - .L_16)
	.align		4
.L_16:
        /*0010*/ 	.word	index@(_ZN7cutlass13device_kernelINS_4gemm6kernel13GemmUniversalIN4cute5tupleIJiiiiEEENS1_10collective13CollectiveMmaINS1_34MainloopSm90TmaGmmaWarpSpecializedILi5ENS5_IJNS4_1CILi2EEENSA_ILi1EEESC_EEENS1_35KernelTmaWarpSpecializedCooperativeEEENS5_IJNSA_ILi256EEENSA_ILi128EEENSA_ILi32EEEEEENS_6half_tENS5_IJlSC_lEEESK_SL_NS4_8TiledMMAINS4_8MMA_AtomIJNS4_4SM904GMMA26MMA_64x128x16_F32F16F16_SSILNSP_5MajorE0ELSR_0ELNSP_7ScaleInE1ELSS_1EEEEEENS4_6LayoutISD_NS5_IJSC_NSA_ILi0EEESW_EEEEENS5_IJNS4_10UnderscoreESZ_SZ_EEEEENS4_13SM90_TMA_LOADENS4_14ComposedLayoutINS4_7SwizzleILi2ELi4ELi3EEENS4_18smem_ptr_flag_bitsILi16EEENSV_INS5_IJNSA_ILi8EEESI_EEENS5_IJSI_SC_EEEEEEEvNS4_8identityENS4_23SM90_TMA_LOAD_MULTICASTES1C_vS1D_EENS_8epilogue10collective6detail29Sm90TmaWarpSpecializedAdapterINS1H_15DefaultEpilogueISK_SL_SL_NS1G_6thread17LinearCombinationISK_Li1EffLNS1L_9ScaleType4KindE0ELNS_15FloatRoundStyleE2ESK_EENS1_15EpilogueDefaultEEEEEvvEEEEvNT_6ParamsE)
        /*0014*/ 	.word	0x00000000


	//----- nvinfo : EIATTR_MIN_STACK_SIZE
	.align		4
.L_17:
        /*0018*/ 	.byte	0x04, 0x12
        /*001a*/ 	.short	(.L_19 - .L_18)
	.align		4
.L_18:
        /*001c*/ 	.word	index@(_ZN7cutlass13device_kernelINS_4gemm6kernel13GemmUniversalIN4cute5tupleIJiiiiEEENS1_10collective13CollectiveMmaINS1_34MainloopSm90TmaGmmaWarpSpecializedILi5ENS5_IJNS4_1CILi2EEENSA_ILi1EEESC_EEENS1_35KernelTmaWarpSpecializedCooperativeEEENS5_IJNSA_ILi256EEENSA_ILi128EEENSA_ILi32EEEEEENS_6half_tENS5_IJlSC_lEEESK_SL_NS4_8TiledMMAINS4_8MMA_AtomIJNS4_4SM904GMMA26MMA_64x128x16_F32F16F16_SSILNSP_5MajorE0ELSR_0ELNSP_7ScaleInE1ELSS_1EEEEEENS4_6LayoutISD_NS5_IJSC_NSA_ILi0EEESW_EEEEENS5_IJNS4_10UnderscoreESZ_SZ_EEEEENS4_13SM90_TMA_LOADENS4_14ComposedLayoutINS4_7SwizzleILi2ELi4ELi3EEENS4_18smem_ptr_flag_bitsILi16EEENSV_INS5_IJNSA_ILi8EEESI_EEENS5_IJSI_SC_EEEEEEEvNS4_8identityENS4_23SM90_TMA_LOAD_MULTICASTES1C_vS1D_EENS_8epilogue10collective6detail29Sm90TmaWarpSpecializedAdapterINS1H_15DefaultEpilogueISK_SL_SL_NS1G_6thread17LinearCombinationISK_Li1EffLNS1L_9ScaleType4KindE0ELNS_15FloatRoundStyleE2ESK_EENS1_15EpilogueDefaultEEEEEvvEEEEvNT_6ParamsE)
        /*0020*/ 	.word	0x00000000
.L_19:


//--------------------- .nv.compat                --------------------------
	.section	.nv.compat,"",@"SHT_CUDA_COMPAT_INFO"
	.align	4
        /*0000*/ 	.byte	0x02, 0x09, 0x01, 0x00, 0x02, 0x02, 0x04, 0x00, 0x02, 0x05, 0x05, 0x00, 0x03, 0x07, 0x01, 0x01
        /*0010*/ 	.byte	0x02, 0x03, 0x01, 0x00, 0x02, 0x06, 0x01, 0x00, 0x04, 0x0b, 0x08, 0x00, 0x00, 0x00, 0x00, 0x00
        /*0020*/ 	.byte	0x00, 0x00, 0x00, 0x00


//--------------------- .nv.info._ZN7cutlass13device_kernelINS_4gemm6kernel13GemmUniversalIN4cute5tupleIJiiiiEEENS1_10collective13CollectiveMmaINS1_34MainloopSm90TmaGmmaWarpSpecializedILi5ENS5_IJNS4_1CILi2EEENSA_ILi1EEESC_EEENS1_35KernelTmaWarpSpecializedCooperativeEEENS5_IJNSA_ILi256EEENSA_ILi128EEENSA_ILi32EEEEEENS_6half_tENS5_IJlSC_lEEESK_SL_NS4_8TiledMMAINS4_8MMA_AtomIJNS4_4SM904GMMA26MMA_64x128x16_F32F16F16_SSILNSP_5MajorE0ELSR_0ELNSP_7ScaleInE1ELSS_1EEEEEENS4_6LayoutISD_NS5_IJSC_NSA_ILi0EEESW_EEEEENS5_IJNS4_10UnderscoreESZ_SZ_EEEEENS4_13SM90_TMA_LOADENS4_14ComposedLayoutINS4_7SwizzleILi2ELi4ELi3EEENS4_18smem_ptr_flag_bitsILi16EEENSV_INS5_IJNSA_ILi8EEESI_EEENS5_IJSI_SC_EEEEEEEvNS4_8identityENS4_23SM90_TMA_LOAD_MULTICASTES1C_vS1D_EENS_8epilogue10collective6detail29Sm90TmaWarpSpecializedAdapterINS1H_15DefaultEpilogueISK_SL_SL_NS1G_6thread17LinearCombinationISK_Li1EffLNS1L_9ScaleType4KindE0ELNS_15FloatRoundStyleE2ESK_EENS1_15EpilogueDefaultEEEEEvvEEEEvNT_6ParamsE --------------------------
	.section	.nv.info._ZN7cutlass13device_kernelINS_4gemm6kernel13GemmUniversalIN4cute5tupleIJiiiiEEENS1_10collective13CollectiveMmaINS1_34MainloopSm90TmaGmmaWarpSpecializedILi5ENS5_IJNS4_1CILi2EEENSA_ILi1EEESC_EEENS1_35KernelTmaWarpSpecializedCooperativeEEENS5_IJNSA_ILi256EEENSA_ILi128EEENSA_ILi32EEEEEENS_6half_tENS5_IJlSC_lEEESK_SL_NS4_8TiledMMAINS4_8MMA_AtomIJNS4_4SM904GMMA26MMA_64x128x16_F32F16F16_SSILNSP_5MajorE0ELSR_0ELNSP_7ScaleInE1ELSS_1EEEEEENS4_6LayoutISD_NS5_IJSC_NSA_ILi0EEESW_EEEEENS5_IJNS4_10UnderscoreESZ_SZ_EEEEENS4_13SM90_TMA_LOADENS4_14ComposedLayoutINS4_7SwizzleILi2ELi4ELi3EEENS4_18smem_ptr_flag_bitsILi16EEENSV_INS5_IJNSA_ILi8EEESI_EEENS5_IJSI_SC_EEEEEEEvNS4_8identityENS4_23SM90_TMA_LOAD_MULTICASTES1C_vS1D_EENS_8epilogue10collective6detail29Sm90TmaWarpSpecializedAdapterINS1H_15DefaultEpilogueISK_SL_SL_NS1G_6thread17LinearCombinationISK_Li1EffLNS1L_9ScaleType4KindE0ELNS_15FloatRoundStyleE2ESK_EENS1_15EpilogueDefaultEEEEEvvEEEEvNT_6ParamsE,"",@"SHT_CUDA_INFO"
	.sectionflags	@""
	.align	4


	//----- nvinfo : EIATTR_CUDA_API_VERSION
	.align		4
        /*0000*/ 	.byte	0x04, 0x37
        /*0002*/ 	.short	(.L_21 - .L_20)
.L_20:
        /*0004*/ 	.word	0x00000082


	//----- nvinfo : EIATTR_KPARAM_INFO
	.align		4
.L_21:
        /*0008*/ 	.byte	0x04, 0x17
        /*000a*/ 	.short	(.L_23 - .L_22)
.L_22:
        /*000c*/ 	.word	0x00000000
        /*0010*/ 	.short	0x0000
        /*0012*/ 	.short	0x0070
        /*0014*/ 	.byte	0x00, 0xf0, 0x01, 0x10


	//----- nvinfo : EIATTR_SPARSE_MMA_MASK
	.align		4
.L_23:
        /*0018*/ 	.byte	0x03, 0x50
        /*001a*/ 	.short	0x0000


	//----- nvinfo : EIATTR_MAXREG_COUNT
	.align		4
        /*001c*/ 	.byte	0x03, 0x1b
        /*001e*/ 	.short	0x00a8


	//----- nvinfo : EIATTR_NUM_BARRIERS
	.align		4
        /*0020*/ 	.byte	0x02, 0x4c
        /*0022*/ 	.byte	0x01
	.zero		1


	//----- nvinfo : EIATTR_EXTERNS
	.align		4
        /*0024*/ 	.byte	0x04, 0x0f
        /*0026*/ 	.short	(.L_25 - .L_24)


	//   ....[0]....
	.align		4
.L_24:
        /*0028*/ 	.word	index@(__assertfail)


	//----- nvinfo : EIATTR_MERCURY_ISA_VERSION
	.align		4
.L_25:
        /*002c*/ 	.byte	0x03, 0x5f
        /*002e*/ 	.short	0x0101


	//----- nvinfo : EIATTR_INT_WARP_WIDE_INSTR_OFFSETS
	.align		4
        /*0030*/ 	.byte	0x04, 0x31
        /*0032*/ 	.short	(.L_27 - .L_26)


	//   ....[0]....
.L_26:
        /*0034*/ 	.word	0x000004a0


	//   ....[1]....
        /*0038*/ 	.word	0x000004d0


	//   ....[2]....
        /*003c*/ 	.word	0x00000690


	//----- nvinfo : EIATTR_COOP_GROUP_MASK_REGIDS
	.align		4
.L_27:
        /*0040*/ 	.byte	0x04, 0x29
        /*0042*/ 	.short	(.L_29 - .L_28)


	//   ....[0]....
.L_28:
        /*0044*/ 	.word	0xffffffff


	//   ....[1]....
        /*0048*/ 	.word	0xffffffff


	//   ....[2]....
        /*004c*/ 	.word	0xffffffff


	//   ....[3]....
        /*0050*/ 	.word	0xffffffff


	//   ....[4]....
        /*0054*/ 	.word	0xffffffff


	//   ....[5]....
        /*0058*/ 	.word	0xffffffff


	//----- nvinfo : EIATTR_COOP_GROUP_INSTR_OFFSETS
	.align		4
.L_29:
        /*005c*/ 	.byte	0x04, 0x28
        /*005e*/ 	.short	(.L_31 - .L_30)


	//   ....[0]....
.L_30:
        /*0060*/ 	.word	0x00000060


	//   ....[1]....
        /*0064*/ 	.word	0x00000070


	//   ....[2]....
        /*0068*/ 	.word	0x00000130


	//   ....[3]....
        /*006c*/ 	.word	0x000002f0


	//   ....[4]....
        /*0070*/ 	.word	0x00000810


	//   ....[5]....
        /*0074*/ 	.word	0x00001260


	//----- nvinfo : EIATTR_REG_RECONFIG
	.align		4
.L_31:
        /*0078*/ 	.byte	0x01, 0x54
	.zero		2


	//----- nvinfo : EIATTR_SYSCALL_OFFSETS
	.align		4
        /*007c*/ 	.byte	0x04, 0x46
        /*007e*/ 	.short	(.L_33 - .L_32)


	//   ....[0]....
.L_32:
        /*0080*/ 	.word	0x00001420


	//----- nvinfo : EIATTR_MBARRIER_INSTR_OFFSETS
	.align		4
.L_33:
        /*0084*/ 	.byte	0x04, 0x39
        /*0086*/ 	.short	(.L_35 - .L_34)


	//   ....[0]....
.L_34:
        /*0088*/ 	.word	0x00000230
        /*008c*/ 	.word	0x000000ff
        /*0090*/ 	.word	0x00000000
        /*0094*/ 	.short	0x0100
        /*0096*/ 	.byte	0x08
	.zero		1


	//   ....[1]....
        /*0098*/ 	.word	0x00000240
        /*009c*/ 	.word	0x000000ff
        /*00a0*/ 	.word	0x00000028
        /*00a4*/ 	.short	0x0100
        /*00a6*/ 	.byte	0x08
	.zero		1


	//   ....[2]....
        /*00a8*/ 	.word	0x00000250
        /*00ac*/ 	.word	0x000000ff
        /*00b0*/ 	.word	0x00000008
        /*00b4*/ 	.short	0x0100
        /*00b6*/ 	.byte	0x08
	.zero		1


	//   ....[3]....
        /*00b8*/ 	.word	0x00000260
        /*00bc*/ 	.word	0x000000ff
        /*00c0*/ 	.word	0x00000030
        /*00c4*/ 	.short	0x0100
        /*00c6*/ 	.byte	0x08
	.zero		1


	//   ....[4]....
        /*00c8*/ 	.word	0x00000270
        /*00cc*/ 	.word	0x000000ff
        /*00d0*/ 	.word	0x00000010
        /*00d4*/ 	.short	0x0100
        /*00d6*/ 	.byte	0x08
	.zero		1


	//   ....[5]....
        /*00d8*/ 	.word	0x00000280
        /*00dc*/ 	.word	0x000000ff
        /*00e0*/ 	.word	0x00000038
        /*00e4*/ 	.short	0x0100
        /*00e6*/ 	.byte	0x08
	.zero		1


	//   ....[6]....
        /*00e8*/ 	.word	0x00000290
        /*00ec*/ 	.word	0x000000ff
        /*00f0*/ 	.word	0x00000018
        /*00f4*/ 	.short	0x0100
        /*00f6*/ 	.byte	0x08
	.zero		1


	//   ....[7]....
        /*00f8*/ 	.word	0x000002a0
        /*00fc*/ 	.word	0x000000ff
        /*0100*/ 	.word	0x00000040
        /*0104*/ 	.short	0x0100
        /*0106*/ 	.byte	0x08
	.zero		1


	//   ....[8]....
        /*0108*/ 	.word	0x000002b0
        /*010c*/ 	.word	0x000000ff
        /*0110*/ 	.word	0x00000020
        /*0114*/ 	.short	0x0100
        /*0116*/ 	.byte	0x08
	.zero		1


	//   ....[9]....
        /*0118*/ 	.word	0x000002c0
        /*011c*/ 	.word	0x000000ff
        /*0120*/ 	.word	0x00000048
        /*0124*/ 	.short	0x0100
        /*0126*/ 	.byte	0x08
	.zero		1


	//   ....[10]....
        /*0128*/ 	.word	0x00000710
        /*012c*/ 	.word	0x000000ff
        /*0130*/ 	.word	0x00000060
        /*0134*/ 	.short	0x0100
        /*0136*/ 	.byte	0x06
	.zero		1


	//   ....[11]....
        /*0138*/ 	.word	0x000007a0
        /*013c*/ 	.word	0x000000ff
        /*0140*/ 	.word	0x00000068
        /*0144*/ 	.short	0x0100
        /*0146*/ 	.byte	0x06
	.zero		1


	//   ....[12]....
        /*0148*/ 	.word	0x000014e0
        /*014c*/ 	.word	0x00000003
        /*0150*/ 	.word	0x00000000
        /*0154*/ 	.short	0x010a
        /*0156*/ 	.byte	0x3f
	.zero		1


	//   ....[13]....
        /*0158*/ 	.word	0x00001520
        /*015c*/ 	.word	0x00000003
        /*0160*/ 	.word	0x00000000
        /*0164*/ 	.short	0x010a
        /*0166*/ 	.byte	0x3f
	.zero		1


	//   ....[14]....
        /*0168*/ 	.word	0x000018b0
        /*016c*/ 	.word	0x00000005
        /*0170*/ 	.word	0x00000000
        /*0174*/ 	.short	0x010a
        /*0176*/ 	.byte	0x3f
	.zero		1


	//   ....[15]....
        /*0178*/ 	.word	0x000018f0
        /*017c*/ 	.word	0x00000005
        /*0180*/ 	.word	0x00000000
        /*0184*/ 	.short	0x010a
        /*0186*/ 	.byte	0x3f
	.zero		1


	//   ....[16]....
        /*0188*/ 	.word	0x00001b10
        /*018c*/ 	.word	0x00000005
        /*0190*/ 	.word	0x00000000
        /*0194*/ 	.short	0x0101
        /*0196*/ 	.byte	0x3f
	.zero		1


	//   ....[17]....
        /*0198*/ 	.word	0x00001d30
        /*019c*/ 	.word	0x00000003
        /*01a0*/ 	.word	0x00000000
        /*01a4*/ 	.short	0x0101
        /*01a6*/ 	.byte	0x3f
	.zero		1


	//   ....[18]....
        /*01a8*/ 	.word	0x0000b550
        /*01ac*/ 	.word	0x00000017
        /*01b0*/ 	.word	0x00000028
        /*01b4*/ 	.short	0x010a
        /*01b6*/ 	.byte	0x3f
	.zero		1


	//   ....[19]....
        /*01b8*/ 	.word	0x0000b8c0
        /*01bc*/ 	.word	0x00000003
        /*01c0*/ 	.word	0x00000068
        /*01c4*/ 	.short	0x0101
        /*01c6*/ 	.byte	0x3f
	.zero		1


	//   ....[20]....
        /*01c8*/ 	.word	0x0000c020
        /*01cc*/ 	.word	0x00000007
        /*01d0*/ 	.word	0x00000000
        /*01d4*/ 	.short	0x010a
        /*01d6*/ 	.byte	0x3f
	.zero		1


	//   ....[21]....
        /*01d8*/ 	.word	0x0000c0a0
        /*01dc*/ 	.word	0x00000008
        /*01e0*/ 	.word	0x00000000
        /*01e4*/ 	.short	0x010a
        /*01e6*/ 	.byte	0x3f
	.zero		1


	//   ....[22]....
        /*01e8*/ 	.word	0x0000c130
        /*01ec*/ 	.word	0x00000009
        /*01f0*/ 	.word	0x00000000
        /*01f4*/ 	.short	0x010a
        /*01f6*/ 	.byte	0x3f
	.zero		1


	//   ....[23]....
        /*01f8*/ 	.word	0x0000c1c0
        /*01fc*/ 	.word	0x00000006
        /*0200*/ 	.word	0x00000000
        /*0204*/ 	.short	0x010a
        /*0206*/ 	.byte	0x3f
	.zero		1


	//   ....[24]....
        /*0208*/ 	.word	0x0000c250
        /*020c*/ 	.word	0x00000003
        /*0210*/ 	.word	0x00000000
        /*0214*/ 	.short	0x010a
        /*0216*/ 	.byte	0x3f
	.zero		1


	//   ....[25]....
        /*0218*/ 	.word	0x0000c2b0
        /*021c*/ 	.word	0x00000003
        /*0220*/ 	.word	0x00000000
        /*0224*/ 	.short	0x010a
        /*0226*/ 	.byte	0x3f
	.zero		1


	//   ....[26]....
        /*0228*/ 	.word	0x0000c300
        /*022c*/ 	.word	0x00000005
        /*0230*/ 	.word	0x00000000
        /*0234*/ 	.short	0x010a
        /*0236*/ 	.byte	0x3f
	.zero		1


	//   ....[27]....
        /*0238*/ 	.word	0x0000c3d0
        /*023c*/ 	.word	0x00000017
        /*0240*/ 	.word	0x00000028
        /*0244*/ 	.short	0x010a
        /*0246*/ 	.byte	0x3f
	.zero		1


	//   ....[28]....
        /*0248*/ 	.word	0x0000c4a0
        /*024c*/ 	.word	0x00000007
        /*0250*/ 	.word	0x00000000
        /*0254*/ 	.short	0x010a
        /*0256*/ 	.byte	0x3f
	.zero		1


	//   ....[29]....
        /*0258*/ 	.word	0x0000c4f0
        /*025c*/ 	.word	0x00000008
        /*0260*/ 	.word	0x00000000
        /*0264*/ 	.short	0x010a
        /*0266*/ 	.byte	0x3f
	.zero		1


	//   ....[30]....
        /*0268*/ 	.word	0x0000c540
        /*026c*/ 	.word	0x00000009
        /*0270*/ 	.word	0x00000000
        /*0274*/ 	.short	0x010a
        /*0276*/ 	.byte	0x3f
	.zero		1


	//   ....[31]....
        /*0278*/ 	.word	0x0000c590
        /*027c*/ 	.word	0x00000006
        /*0280*/ 	.word	0x00000000
        /*0284*/ 	.short	0x010a
        /*0286*/ 	.byte	0x3f
	.zero		1


	//----- nvinfo : EIATTR_NUM_MBARRIERS
	.align		4
.L_35:
        /*0288*/ 	.byte	0x03, 0x38
        /*028a*/ 	.short	0x000c


	//----- nvinfo : EIATTR_EXIT_INSTR_OFFSETS
	.align		4
        /*028c*/ 	.byte	0x04, 0x1c
        /*028e*/ 	.short	(.L_37 - .L_36)


	//   ....[0]....
.L_36:
        /*0290*/ 	.word	0x00000970


	//   ....[1]....
        /*0294*/ 	.word	0x00001190


	//   ....[2]....
        /*0298*/ 	.word	0x0000ac60


	//   ....[3]....
        /*029c*/ 	.word	0x0000b1c0


	//   ....[4]....
        /*02a0*/ 	.word	0x0000c2a0


	//----- nvinfo : EIATTR_MAX_THREADS
	.align		4
.L_37:
        /*02a4*/ 	.byte	0x04, 0x05
        /*02a6*/ 	.short	(.L_39 - .L_38)
.L_38:
        /*02a8*/ 	.word	0x00000180
        /*02ac*/ 	.word	0x00000001
        /*02b0*/ 	.word	0x00000001


	//----- nvinfo : EIATTR_CRS_STACK_SIZE
	.align		4
.L_39:
        /*02b4*/ 	.byte	0x04, 0x1e
        /*02b6*/ 	.short	(.L_41 - .L_40)
.L_40:
        /*02b8*/ 	.word	0x00000000


	//----- nvinfo : EIATTR_CBANK_PARAM_SIZE
	.align		4
.L_41:
        /*02bc*/ 	.byte	0x03, 0x19
        /*02be*/ 	.short	0x0470


	//----- nvinfo : EIATTR_PARAM_CBANK
	.align		4
        /*02c0*/ 	.byte	0x04, 0x0a
        /*02c2*/ 	.short	(.L_43 - .L_42)
	.align		4
.L_42:
        /*02c4*/ 	.word	index@(.nv.constant0._ZN7cutlass13device_kernelINS_4gemm6kernel13GemmUniversalIN4cute5tupleIJiiiiEEENS1_10collective13CollectiveMmaINS1_34MainloopSm90TmaGmmaWarpSpecializedILi5ENS5_IJNS4_1CILi2EEENSA_ILi1EEESC_EEENS1_35KernelTmaWarpSpecializedCooperativeEEENS5_IJNSA_ILi256EEENSA_ILi128EEENSA_ILi32EEEEEENS_6half_tENS5_IJlSC_lEEESK_SL_NS4_8TiledMMAINS4_8MMA_AtomIJNS4_4SM904GMMA26MMA_64x128x16_F32F16F16_SSILNSP_5MajorE0ELSR_0ELNSP_7ScaleInE1ELSS_1EEEEEENS4_6LayoutISD_NS5_IJSC_NSA_ILi0EEESW_EEEEENS5_IJNS4_10UnderscoreESZ_SZ_EEEEENS4_13SM90_TMA_LOADENS4_14ComposedLayoutINS4_7SwizzleILi2ELi4ELi3EEENS4_18smem_ptr_flag_bitsILi16EEENSV_INS5_IJNSA_ILi8EEESI_EEENS5_IJSI_SC_EEEEEEEvNS4_8identityENS4_23SM90_TMA_LOAD_MULTICASTES1C_vS1D_EENS_8epilogue10collective6detail29Sm90TmaWarpSpecializedAdapterINS1H_15DefaultEpilogueISK_SL_SL_NS1G_6thread17LinearCombinationISK_Li1EffLNS1L_9ScaleType4KindE0ELNS_15FloatRoundStyleE2ESK_EENS1_15EpilogueDefaultEEEEEvvEEEEvNT_6ParamsE)
        /*02c8*/ 	.short	0x0210
        /*02ca*/ 	.short	0x0470


	//----- nvinfo : EIATTR_SW_WAR
	.align		4
.L_43:
        /*02cc*/ 	.byte	0x04, 0x36
        /*02ce*/ 	.short	(.L_45 - .L_44)
.L_44:
        /*02d0*/ 	.word	0x00000008
.L_45:


//--------------------- .nv.callgraph             --------------------------
	.section	.nv.callgraph,"",@"SHT_CUDA_CALLGRAPH"
	.align	4
	.sectionentsize	8
	.align		4
        /*0000*/ 	.word	0x00000000
	.align		4
        /*0004*/ 	.word	0xffffffff
	.align		4
        /*0008*/ 	.word	index@(_ZN7cutlass13device_kernelINS_4gemm6kernel13GemmUniversalIN4cute5tupleIJiiiiEEENS1_10collective13CollectiveMmaINS1_34MainloopSm90TmaGmmaWarpSpecializedILi5ENS5_IJNS4_1CILi2EEENSA_ILi1EEESC_EEENS1_35KernelTmaWarpSpecializedCooperativeEEENS5_IJNSA_ILi256EEENSA_ILi128EEENSA_ILi32EEEEEENS_6half_tENS5_IJlSC_lEEESK_SL_NS4_8TiledMMAINS4_8MMA_AtomIJNS4_4SM904GMMA26MMA_64x128x16_F32F16F16_SSILNSP_5MajorE0ELSR_0ELNSP_7ScaleInE1ELSS_1EEEEEENS4_6LayoutISD_NS5_IJSC_NSA_ILi0EEESW_EEEEENS5_IJNS4_10UnderscoreESZ_SZ_EEEEENS4_13SM90_TMA_LOADENS4_14ComposedLayoutINS4_7SwizzleILi2ELi4ELi3EEENS4_18smem_ptr_flag_bitsILi16EEENSV_INS5_IJNSA_ILi8EEESI_EEENS5_IJSI_SC_EEEEEEEvNS4_8identityENS4_23SM90_TMA_LOAD_MULTICASTES1C_vS1D_EENS_8epilogue10collective6detail29Sm90TmaWarpSpecializedAdapterINS1H_15DefaultEpilogueISK_SL_SL_NS1G_6thread17LinearCombinationISK_Li1EffLNS1L_9ScaleType4KindE0ELNS_15FloatRoundStyleE2ESK_EENS1_15EpilogueDefaultEEEEEvvEEEEvNT_6ParamsE)
	.align		4
        /*000c*/ 	.word	index@(__assertfail)
	.align		4
        /*0010*/ 	.word	0x00000000
	.align		4
        /*0014*/ 	.word	0xfffffffe
	.align		4
        /*0018*/ 	.word	0x00000000
	.align		4
        /*001c*/ 	.word	0xfffffffd
	.align		4
        /*0020*/ 	.word	0x00000000
	.align		4
        /*0024*/ 	.word	0xfffffffc


//--------------------- .nv.constant4             --------------------------
	.section	.nv.constant4,"a",@progbits
	.align	8
	.align		8
.nv.constant4:
        /*0000*/ 	.dword	__assertfail
	.align		8
        /*0008*/ 	.dword	__unnamed_1
	.align		8
        /*0010*/ 	.dword	_ZN39_INTERNAL_b5cfffc2_4_k_cu_0fac630f_40874cuda3std3__45__cpo5beginE
	.align		8
        /*0018*/ 	.dword	_ZN39_INTERNAL_b5cfffc2_4_k_cu_0fac630f_40874cuda3std3__45__cpo3endE
	.align		8
        /*0020*/ 	.dword	_ZN39_INTERNAL_b5cfffc2_4_k_cu_0fac630f_40874cuda3std3__45__cpo6cbeginE
	.align		8
        /*0028*/ 	.dword	_ZN39_INTERNAL_b5cfffc2_4_k_cu_0fac630f_40874cuda3std3__45__cpo4cendE
	.align		8
        /*0030*/ 	.dword	_ZN39_INTERNAL_b5cfffc2_4_k_cu_0fac630f_40874cuda3std3__441_GLOBAL__N__b5cfffc2_4_k_cu_0fac630f_40876ignoreE
	.align		8
        /*0038*/ 	.dword	_ZN39_INTERNAL_b5cfffc2_4_k_cu_0fac630f_40874cuda3std3__419piecewise_constructE
	.align		8
        /*0040*/ 	.dword	_ZN39_INTERNAL_b5cfffc2_4_k_cu_0fac630f_40874cuda3std3__48in_placeE
	.align		8
        /*0048*/ 	.dword	_ZN39_INTERNAL_b5cfffc2_4_k_cu_0fac630f_40874cuda3std6ranges3__45__cpo4swapE
	.align		8
        /*0050*/ 	.dword	_ZN39_INTERNAL_b5cfffc2_4_k_cu_0fac630f_40874cuda3std6ranges3__45__cpo9iter_moveE
	.align		8
        /*0058*/ 	.dword	_ZN39_INTERNAL_b5cfffc2_4_k_cu_0fac630f_40874cute7productE
	.align		8
        /*0060*/ 	.dword	_ZN39_INTERNAL_b5cfffc2_4_k_cu_0fac630f_40874cute1_E
	.align		8
        /*0068*/ 	.dword	$str$22
	.align		8
        /*0070*/ 	.dword	$str$23


//--------------------- .text._ZN7cutlass13device_kernelINS_4gemm6kernel13GemmUniversalIN4cute5tupleIJiiiiEEENS1_10collective13CollectiveMmaINS1_34MainloopSm90TmaGmmaWarpSpecializedILi5ENS5_IJNS4_1CILi2EEENSA_ILi1EEESC_EEENS1_35KernelTmaWarpSpecializedCooperativeEEENS5_IJNSA_ILi256EEENSA_ILi128EEENSA_ILi32EEEEEENS_6half_tENS5_IJlSC_lEEESK_SL_NS4_8TiledMMAINS4_8MMA_AtomIJNS4_4SM904GMMA26MMA_64x128x16_F32F16F16_SSILNSP_5MajorE0ELSR_0ELNSP_7ScaleInE1ELSS_1EEEEEENS4_6LayoutISD_NS5_IJSC_NSA_ILi0EEESW_EEEEENS5_IJNS4_10UnderscoreESZ_SZ_EEEEENS4_13SM90_TMA_LOADENS4_14ComposedLayoutINS4_7SwizzleILi2ELi4ELi3EEENS4_18smem_ptr_flag_bitsILi16EEENSV_INS5_IJNSA_ILi8EEESI_EEENS5_IJSI_SC_EEEEEEEvNS4_8identityENS4_23SM90_TMA_LOAD_MULTICASTES1C_vS1D_EENS_8epilogue10collective6detail29Sm90TmaWarpSpecializedAdapterINS1H_15DefaultEpilogueISK_SL_SL_NS1G_6thread17LinearCombinationISK_Li1EffLNS1L_9ScaleType4KindE0ELNS_15FloatRoundStyleE2ESK_EENS1_15EpilogueDefaultEEEEEvvEEEEvNT_6ParamsE --------------------------
	.section	.text._ZN7cutlass13device_kernelINS_4gemm6kernel13GemmUniversalIN4cute5tupleIJiiiiEEENS1_10collective13CollectiveMmaINS1_34MainloopSm90TmaGmmaWarpSpecializedILi5ENS5_IJNS4_1CILi2EEENSA_ILi1EEESC_EEENS1_35KernelTmaWarpSpecializedCooperativeEEENS5_IJNSA_ILi256EEENSA_ILi128EEENSA_ILi32EEEEEENS_6half_tENS5_IJlSC_lEEESK_SL_NS4_8TiledMMAINS4_8MMA_AtomIJNS4_4SM904GMMA26MMA_64x128x16_F32F16F16_SSILNSP_5MajorE0ELSR_0ELNSP_7ScaleInE1ELSS_1EEEEEENS4_6LayoutISD_NS5_IJSC_NSA_ILi0EEESW_EEEEENS5_IJNS4_10UnderscoreESZ_SZ_EEEEENS4_13SM90_TMA_LOADENS4_14ComposedLayoutINS4_7SwizzleILi2ELi4ELi3EEENS4_18smem_ptr_flag_bitsILi16EEENSV_INS5_IJNSA_ILi8EEESI_EEENS5_IJSI_SC_EEEEEEEvNS4_8identityENS4_23SM90_TMA_LOAD_MULTICASTES1C_vS1D_EENS_8epilogue10collective6detail29Sm90TmaWarpSpecializedAdapterINS1H_15DefaultEpilogueISK_SL_SL_NS1G_6thread17LinearCombinationISK_Li1EffLNS1L_9ScaleType4KindE0ELNS_15FloatRoundStyleE2ESK_EENS1_15EpilogueDefaultEEEEEvvEEEEvNT_6ParamsE,"ax",@progbits
	.align	128
.text._ZN7cutlass13device_kernelINS_4gemm6kernel13GemmUniversalIN4cute5tupleIJiiiiEEENS1_10collective13CollectiveMmaINS1_34MainloopSm90TmaGmmaWarpSpecializedILi5ENS5_IJNS4_1CILi2EEENSA_ILi1EEESC_EEENS1_35KernelTmaWarpSpecializedCooperativeEEENS5_IJNSA_ILi256EEENSA_ILi128EEENSA_ILi32EEEEEENS_6half_tENS5_IJlSC_lEEESK_SL_NS4_8TiledMMAINS4_8MMA_AtomIJNS4_4SM904GMMA26MMA_64x128x16_F32F16F16_SSILNSP_5MajorE0ELSR_0ELNSP_7ScaleInE1ELSS_1EEEEEENS4_6LayoutISD_NS5_IJSC_NSA_ILi0EEESW_EEEEENS5_IJNS4_10UnderscoreESZ_SZ_EEEEENS4_13SM90_TMA_LOADENS4_14ComposedLayoutINS4_7SwizzleILi2ELi4ELi3EEENS4_18smem_ptr_flag_bitsILi16EEENSV_INS5_IJNSA_ILi8EEESI_EEENS5_IJSI_SC_EEEEEEEvNS4_8identityENS4_23SM90_TMA_LOAD_MULTICASTES1C_vS1D_EENS_8epilogue10collective6detail29Sm90TmaWarpSpecializedAdapterINS1H_15DefaultEpilogueISK_SL_SL_NS1G_6thread17LinearCombinationISK_Li1EffLNS1L_9ScaleType4KindE0ELNS_15FloatRoundStyleE2ESK_EENS1_15EpilogueDefaultEEEEEvvEEEEvNT_6ParamsE:
        .type           _ZN7cutlass13device_kernelINS_4gemm6kernel13GemmUniversalIN4cute5tupleIJiiiiEEENS1_10collective13CollectiveMmaINS1_34MainloopSm90TmaGmmaWarpSpecializedILi5ENS5_IJNS4_1CILi2EEENSA_ILi1EEESC_EEENS1_35KernelTmaWarpSpecializedCooperativeEEENS5_IJNSA_ILi256EEENSA_ILi128EEENSA_ILi32EEEEEENS_6half_tENS5_IJlSC_lEEESK_SL_NS4_8TiledMMAINS4_8MMA_AtomIJNS4_4SM904GMMA26MMA_64x128x16_F32F16F16_SSILNSP_5MajorE0ELSR_0ELNSP_7ScaleInE1ELSS_1EEEEEENS4_6LayoutISD_NS5_IJSC_NSA_ILi0EEESW_EEEEENS5_IJNS4_10UnderscoreESZ_SZ_EEEEENS4_13SM90_TMA_LOADENS4_14ComposedLayoutINS4_7SwizzleILi2ELi4ELi3EEENS4_18smem_ptr_flag_bitsILi16EEENSV_INS5_IJNSA_ILi8EEESI_EEENS5_IJSI_SC_EEEEEEEvNS4_8identityENS4_23SM90_TMA_LOAD_MULTICASTES1C_vS1D_EENS_8epilogue10collective6detail29Sm90TmaWarpSpecializedAdapterINS1H_15DefaultEpilogueISK_SL_SL_NS1G_6thread17LinearCombinationISK_Li1EffLNS1L_9ScaleType4KindE0ELNS_15FloatRoundStyleE2ESK_EENS1_15EpilogueDefaultEEEEEvvEEEEvNT_6ParamsE,@function
        .size           _ZN7cutlass13device_kernelINS_4gemm6kernel13GemmUniversalIN4cute5tupleIJiiiiEEENS1_10collective13CollectiveMmaINS1_34MainloopSm90TmaGmmaWarpSpecializedILi5ENS5_IJNS4_1CILi2EEENSA_ILi1EEESC_EEENS1_35KernelTmaWarpSpecializedCooperativeEEENS5_IJNSA_ILi256EEENSA_ILi128EEENSA_ILi32EEEEEENS_6half_tENS5_IJlSC_lEEESK_SL_NS4_8TiledMMAINS4_8MMA_AtomIJNS4_4SM904GMMA26MMA_64x128x16_F32F16F16_SSILNSP_5MajorE0ELSR_0ELNSP_7ScaleInE1ELSS_1EEEEEENS4_6LayoutISD_NS5_IJSC_NSA_ILi0EEESW_EEEEENS5_IJNS4_10UnderscoreESZ_SZ_EEEEENS4_13SM90_TMA_LOADENS4_14ComposedLayoutINS4_7SwizzleILi2ELi4ELi3EEENS4_18smem_ptr_flag_bitsILi16EEENSV_INS5_IJNSA_ILi8EEESI_EEENS5_IJSI_SC_EEEEEEEvNS4_8identityENS4_23SM90_TMA_LOAD_MULTICASTES1C_vS1D_EENS_8epilogue10collective6detail29Sm90TmaWarpSpecializedAdapterINS1H_15DefaultEpilogueISK_SL_SL_NS1G_6thread17LinearCombinationISK_Li1EffLNS1L_9ScaleType4KindE0ELNS_15FloatRoundStyleE2ESK_EENS1_15EpilogueDefaultEEEEEvvEEEEvNT_6ParamsE,(.L_x_327 - _ZN7cutlass13device_kernelINS_4gemm6kernel13GemmUniversalIN4cute5tupleIJiiiiEEENS1_10collective13CollectiveMmaINS1_34MainloopSm90TmaGmmaWarpSpecializedILi5ENS5_IJNS4_1CILi2EEENSA_ILi1EEESC_EEENS1_35KernelTmaWarpSpecializedCooperativeEEENS5_IJNSA_ILi256EEENSA_ILi128EEENSA_ILi32EEEEEENS_6half_tENS5_IJlSC_lEEESK_SL_NS4_8TiledMMAINS4_8MMA_AtomIJNS4_4SM904GMMA26MMA_64x128x16_F32F16F16_SSILNSP_5MajorE0ELSR_0ELNSP_7ScaleInE1ELSS_1EEEEEENS4_6LayoutISD_NS5_IJSC_NSA_ILi0EEESW_EEEEENS5_IJNS4_10UnderscoreESZ_SZ_EEEEENS4_13SM90_TMA_LOADENS4_14ComposedLayoutINS4_7SwizzleILi2ELi4ELi3EEENS4_18smem_ptr_flag_bitsILi16EEENSV_INS5_IJNSA_ILi8EEESI_EEENS5_IJSI_SC_EEEEEEEvNS4_8identityENS4_23SM90_TMA_LOAD_MULTICASTES1C_vS1D_EENS_8epilogue10collective6detail29Sm90TmaWarpSpecializedAdapterINS1H_15DefaultEpilogueISK_SL_SL_NS1G_6thread17LinearCombinationISK_Li1EffLNS1L_9ScaleType4KindE0ELNS_15FloatRoundStyleE2ESK_EENS1_15EpilogueDefaultEEEEEvvEEEEvNT_6ParamsE)
        .other          _ZN7cutlass13device_kernelINS_4gemm6kernel13GemmUniversalIN4cute5tupleIJiiiiEEENS1_10collective13CollectiveMmaINS1_34MainloopSm90TmaGmmaWarpSpecializedILi5ENS5_IJNS4_1CILi2EEENSA_ILi1EEESC_EEENS1_35KernelTmaWarpSpecializedCooperativeEEENS5_IJNSA_ILi256EEENSA_ILi128EEENSA_ILi32EEEEEENS_6half_tENS5_IJlSC_lEEESK_SL_NS4_8TiledMMAINS4_8MMA_AtomIJNS4_4SM904GMMA26MMA_64x128x16_F32F16F16_SSILNSP_5MajorE0ELSR_0ELNSP_7ScaleInE1ELSS_1EEEEEENS4_6LayoutISD_NS5_IJSC_NSA_ILi0EEESW_EEEEENS5_IJNS4_10UnderscoreESZ_SZ_EEEEENS4_13SM90_TMA_LOADENS4_14ComposedLayoutINS4_7SwizzleILi2ELi4ELi3EEENS4_18smem_ptr_flag_bitsILi16EEENSV_INS5_IJNSA_ILi8EEESI_EEENS5_IJSI_SC_EEEEEEEvNS4_8identityENS4_23SM90_TMA_LOAD_MULTICASTES1C_vS1D_EENS_8epilogue10collective6detail29Sm90TmaWarpSpecializedAdapterINS1H_15DefaultEpilogueISK_SL_SL_NS1G_6thread17LinearCombinationISK_Li1EffLNS1L_9ScaleType4KindE0ELNS_15FloatRoundStyleE2ESK_EENS1_15EpilogueDefaultEEEEEvvEEEEvNT_6ParamsE,@"STO_CUDA_ENTRY STV_DEFAULT"
_ZN7cutlass13device_kernelINS_4gemm6kernel13GemmUniversalIN4cute5tupleIJiiiiEEENS1_10collective13CollectiveMmaINS1_34MainloopSm90TmaGmmaWarpSpecializedILi5ENS5_IJNS4_1CILi2EEENSA_ILi1EEESC_EEENS1_35KernelTmaWarpSpecializedCooperativeEEENS5_IJNSA_ILi256EEENSA_ILi128EEENSA_ILi32EEEEEENS_6half_tENS5_IJlSC_lEEESK_SL_NS4_8TiledMMAINS4_8MMA_AtomIJNS4_4SM904GMMA26MMA_64x128x16_F32F16F16_SSILNSP_5MajorE0ELSR_0ELNSP_7ScaleInE1ELSS_1EEEEEENS4_6LayoutISD_NS5_IJSC_NSA_ILi0EEESW_EEEEENS5_IJNS4_10UnderscoreESZ_SZ_EEEEENS4_13SM90_TMA_LOADENS4_14ComposedLayoutINS4_7SwizzleILi2ELi4ELi3EEENS4_18smem_ptr_flag_bitsILi16EEENSV_INS5_IJNSA_ILi8EEESI_EEENS5_IJSI_SC_EEEEEEEvNS4_8identityENS4_23SM90_TMA_LOAD_MULTICASTES1C_vS1D_EENS_8epilogue10collective6detail29Sm90TmaWarpSpecializedAdapterINS1H_15DefaultEpilogueISK_SL_SL_NS1G_6thread17LinearCombinationISK_Li1EffLNS1L_9ScaleType4KindE0ELNS_15FloatRoundStyleE2ESK_EENS1_15EpilogueDefaultEEEEEvvEEEEvNT_6ParamsE:
[----:B------:R-:W0:Y:S01]  /*0000*/  LDC R1, c[0x0][0x28] ;  /* 0x00000a00ff017b82 */ /* 0x000e220000000800 */
[----:B------:R-:W1:Y:S01]  /*0010*/  S2R R18, SR_TID.X ;  /* 0x0000000000127919 */ /* 0x000e620000002100 */
[----:B------:R-:W-:Y:S01]  /*0020*/  ELECT P0, URZ, PT ;  /* 0x00000000003f782f */ /* 0x000fe20003800000 */
[----:B------:R-:W-:Y:S01]  /*0030*/  BSSY B0, `(.L_x_0) ;  /* 0x000000f000007945 */ /* 0x000fe20003800000 */
[--C-:B-1----:R-:W-:Y:S02]  /*0040*/  SHF.R.U32.HI R0, RZ, 0x5, R18.reuse ;  /* 0x00000005ff007819 */ /* 0x102fe40000011612 */
[----:B------:R-:W-:-:S03]  /*0050*/  SHF.R.U32.HI R3, RZ, 0x7, R18 ;  /* 0x00000007ff037819 */ /* 0x000fc60000011612 */
[----:B------:R-:W1:Y:S04]  /*0060*/  SHFL.IDX PT, R2, R0, RZ, 0x1f ;  /* 0x00001fff00027589 */ /* 0x000e6800000e0000 */
[----:B------:R2:W3:Y:S01]  /*0070*/  SHFL.IDX PT, R5, R3, RZ, 0x1f ;  /* 0x00001fff03057589 */ /* 0x0004e200000e0000 */
[----:B-1----:R-:W-:-:S13]  /*0080*/  ISETP.NE.OR P0, PT, R2, RZ, !P0 ;  /* 0x000000ff0200720c */ /* 0x002fda0004705670 */
[----:B0-23--:R-:W-:Y:S05]  /*0090*/  @P0 BRA `(.L_x_1) ;  /* 0x0000000000200947 */ /* 0x00dfea0003800000 */
[----:B------:R-:W-:Y:S02]  /*00a0*/  ULDC.64 UR4, c[0x0][0x198] ;  /* 0x0000660000047ab9 */ /* 0x000fe40000000a00 */
[----:B------:R-:W-:Y:S02]  /*00b0*/  UIADD3 UR6, UP0, UR4, 0xf0, URZ ;  /* 0x000000f004067890 */ /* 0x000fe4000ff1e03f */
[----:B------:R-:W-:Y:S02]  /*00c0*/  UIADD3 UR4, UP1, UR4, 0x1f0, URZ ;  /* 0x000001f004047890 */ /* 0x000fe4000ff3e03f */
[----:B------:R-:W-:Y:S02]  /*00d0*/  UIADD3.X UR7, URZ, UR5, URZ, UP0, !UPT ;  /* 0x000000053f077290 */ /* 0x000fe400087fe43f */
[----:B------:R-:W-:-:S07]  /*00e0*/  UIADD3.X UR5, URZ, UR5, URZ, UP1, !UPT ;  /* 0x000000053f057290 */ /* 0x000fce0008ffe43f */
[----:B------:R0:W-:Y:S02]  /*00f0*/  UTMACCTL.PF [UR6] ;  /* 0x00000000060079b9 */ /* 0x0001e40008040000 */
[----:B------:R0:W-:Y:S02]  /*0100*/  UTMACCTL.PF [UR4] ;  /* 0x00000000040079b9 */ /* 0x0001e40008040000 */
[----:B0-----:R-:W-:Y:S01]  /*0110*/  NOP ;  /* 0x0000000000007918 */ /* 0x001fe20000000000 */
.L_x_1:
[----:B------:R-:W-:Y:S05]  /*0120*/  BSYNC B0 ;  /* 0x0000000000007941 */ /* 0x000fea0003800000 */
.L_x_0:
[----:B------:R-:W0:Y:S02]  /*0130*/  SHFL.IDX PT, R3, R0, RZ, 0x1f ;  /* 0x00001fff00037589 */ /* 0x000e2400000e0000 */
[----:B0-----:R-:W-:-:S13]  /*0140*/  ISETP.NE.AND P0, PT, R3, RZ, PT ;  /* 0x000000ff0300720c */ /* 0x001fda0003f05270 */
[----:B------:R-:W-:Y:S05]  /*0150*/  @P0 BRA `(.L_x_2) ;  /* 0x0000000000600947 */ /* 0x000fea0003800000 */
[----:B------:R-:W0:Y:S01]  /*0160*/  S2UR UR8, SR_CgaCtaId ;  /* 0x00000000000879c3 */ /* 0x000e220000008800 */
[----:B------:R-:W-:Y:S01]  /*0170*/  UMOV UR4, 0x400 ;  /* 0x0000040000047882 */ /* 0x000fe20000000000 */
[----:B------:R-:W-:Y:S01]  /*0180*/  UMOV UR5, 0x1 ;  /* 0x0000000100057882 */ /* 0x000fe20000000000 */
[----:B------:R-:W-:Y:S01]  /*0190*/  UMOV UR6, 0x4 ;  /* 0x0000000400067882 */ /* 0x000fe20000000000 */
[----:B------:R-:W-:Y:S01]  /*01a0*/  ELECT P0, URZ, PT ;  /* 0x00000000003f782f */ /* 0x000fe20003800000 */
[----:B------:R-:W-:-:S04]  /*01b0*/  UIADD3 UR6, -UR6, 0x100000, URZ ;  /* 0x0010000006067890 */ /* 0x000fc8000fffe13f */
[----:B------:R-:W-:Y:S02]  /*01c0*/  USHF.L.U32 UR7, UR6, 0xb, URZ ;  /* 0x0000000b06077899 */ /* 0x000fe4000800063f */
[----:B------:R-:W-:Y:S02]  /*01d0*/  USHF.L.U32 UR6, UR6, 0x1, URZ ;  /* 0x0000000106067899 */ /* 0x000fe4000800063f */
[----:B0-----:R-:W-:Y:S02]  /*01e0*/  ULEA UR8, UR8, UR4, 0x18 ;  /* 0x0000000408087291 */ /* 0x001fe4000f8ec03f */
[----:B------:R-:W-:-:S04]  /*01f0*/  UIADD3 UR4, -UR5, 0x100000, URZ ;  /* 0x0010000005047890 */ /* 0x000fc8000fffe13f */
[----:B------:R-:W-:Y:S02]  /*0200*/  USHF.L.U32 UR5, UR4, 0xb, URZ ;  /* 0x0000000b04057899 */ /* 0x000fe4000800063f */
[----:B------:R-:W-:Y:S01]  /*0210*/  USHF.L.U32 UR4, UR4, 0x1, URZ ;  /* 0x0000000104047899 */ /* 0x000fe2000800063f */
[----:B------:R-:W0:Y:S11]  /*0220*/  FENCE.VIEW.ASYNC.S ;  /* 0x00000000000073c6 */ /* 0x000e360000000000 */
[----:B0-----:R0:W1:Y:S01]  /*0230*/  SYNCS.EXCH.64 URZ, [UR8], UR4 ;  /* 0x00000004083f75b2 */ /* 0x0010620008000100 */
[----:B------:R0:W2:Y:S01]  /*0240*/  SYNCS.EXCH.64 URZ, [UR8+0x28], UR6 ;  /* 0x00002806083f75b2 */ /* 0x0000a20008000100 */
[----:B------:R0:W3:Y:S01]  /*0250*/  SYNCS.EXCH.64 URZ, [UR8+0x8], UR4 ;  /* 0x00000804083f75b2 */ /* 0x0000e20008000100 */
[----:B------:R0:W4:Y:S01]  /*0260*/  SYNCS.EXCH.64 URZ, [UR8+0x30], UR6 ;  /* 0x00003006083f75b2 */ /* 0x0001220008000100 */
[----:B------:R0:W0:Y:S01]  /*0270*/  SYNCS.EXCH.64 URZ, [UR8+0x10], UR4 ;  /* 0x00001004083f75b2 */ /* 0x0000220008000100 */
[----:B------:R0:W0:Y:S01]  /*0280*/  SYNCS.EXCH.64 URZ, [UR8+0x38], UR6 ;  /* 0x00003806083f75b2 */ /* 0x0000220008000100 */
[----:B------:R0:W0:Y:S01]  /*0290*/  SYNCS.EXCH.64 URZ, [UR8+0x18], UR4 ;  /* 0x00001804083f75b2 */ /* 0x0000220008000100 */
[----:B------:R0:W0:Y:S01]  /*02a0*/  SYNCS.EXCH.64 URZ, [UR8+0x40], UR6 ;  /* 0x00004006083f75b2 */ /* 0x0000220008000100 */
[----:B------:R0:W0:Y:S01]  /*02b0*/  SYNCS.EXCH.64 URZ, [UR8+0x20], UR4 ;  /* 0x00002004083f75b2 */ /* 0x0000220008000100 */
[----:B------:R0:W0:Y:S01]  /*02c0*/  SYNCS.EXCH.64 URZ, [UR8+0x48], UR6 ;  /* 0x00004806083f75b2 */ /* 0x0000220008000100 */
[----:B------:R-:W-:Y:S01]  /*02d0*/  NOP ;  /* 0x0000000000007918 */ /* 0x000fe20000000000 */
.L_x_2:
[----:B------:R-:W-:Y:S01]  /*02e0*/  SHF.R.S32.HI R7, RZ, 0x1f, R18 ;  /* 0x0000001fff077819 */ /* 0x000fe20000011412 */
[----:B------:R-:W5:Y:S01]  /*02f0*/  SHFL.IDX PT, R0, R0, RZ, 0x1f ;  /* 0x00001fff00007589 */ /* 0x000f6200000e0000 */
[----:B0-----:R-:W0:Y:S01]  /*0300*/  S2UR UR8, SR_CTAID.X ;  /* 0x00000000000879c3 */ /* 0x001e220000002500 */
[----:B------:R-:W-:Y:S02]  /*0310*/  ELECT P0, URZ, PT ;  /* 0x00000000003f782f */ /* 0x000fe40003800000 */
[----:B------:R-:W-:Y:S01]  /*0320*/  LEA.HI R7, R7, R18, RZ, 0x7 ;  /* 0x0000001207077211 */ /* 0x000fe200078f38ff */
[----:B------:R-:W1:Y:S01]  /*0330*/  S2R R4, SR_CTAID.Y ;  /* 0x0000000000047919 */ /* 0x000e620000002600 */
[----:B------:R-:W-:Y:S01]  /*0340*/  SHF.R.S32.HI R8, RZ, 0x1f, R3 ;  /* 0x0000001fff087819 */ /* 0x000fe20000011403 */
[----:B------:R-:W-:Y:S01]  /*0350*/  ULDC UR4, c[0x0][0x150] ;  /* 0x0000540000047ab9 */ /* 0x000fe20000000800 */
[----:B------:R-:W-:Y:S01]  /*0360*/  LOP3.LUT R7, R7, 0xffffff80, RZ, 0xc0, !PT ;  /* 0xffffff8007077812 */ /* 0x000fe200078ec0ff */
[----:B------:R-:W-:Y:S01]  /*0370*/  NOP ;  /* 0x0000000000007918 */ /* 0x000fe20000000000 */
[----:B------:R-:W-:Y:S01]  /*0380*/  LEA.HI R8, R8, R3, RZ, 0x2 ;  /* 0x0000000308087211 */ /* 0x000fe200078f10ff */
[----:B------:R-:W2:Y:S01]  /*0390*/  LDC R10, c[0x0][0x144] ;  /* 0x00005100ff0a7b82 */ /* 0x000ea20000000800 */
[----:B------:R-:W-:Y:S01]  /*03a0*/  NOP ;  /* 0x0000000000007918 */ /* 0x000fe20000000000 */
[----:B------:R-:W-:Y:S01]  /*03b0*/  IMAD.IADD R6, R18, 0x1, -R7 ;  /* 0x0000000112067824 */ /* 0x000fe200078e0a07 */
[----:B------:R-:W-:Y:S01]  /*03c0*/  LOP3.LUT R8, R8, 0x3ffffffc, RZ, 0xc0, !PT ;  /* 0x3ffffffc08087812 */ /* 0x000fe200078ec0ff */
[----:B------:R-:W-:Y:S01]  /*03d0*/  IMAD.MOV.U32 R22, RZ, RZ, 0x1 ;  /* 0x00000001ff167424 */ /* 0x000fe200078e00ff */
[----:B------:R-:W-:-:S02]  /*03e0*/  ISETP.NE.AND P3, PT, R5, RZ, PT ;  /* 0x000000ff0500720c */ /* 0x000fc40003f65270 */
[----:B------:R-:W-:Y:S01]  /*03f0*/  SHF.R.S32.HI R7, RZ, 0x1f, R6 ;  /* 0x0000001fff077819 */ /* 0x000fe20000011406 */
[----:B------:R-:W-:Y:S01]  /*0400*/  IMAD.IADD R8, R3, 0x1, -R8 ;  /* 0x0000000103087824 */ /* 0x000fe200078e0a08 */
[----:B------:R-:W3:Y:S02]  /*0410*/  LDC R13, c[0x0][0x140] ;  /* 0x00005000ff0d7b82 */ /* 0x000ee40000000800 */
[----:B------:R-:W-:Y:S02]  /*0420*/  LEA.HI R7, R7, R6, RZ, 0x3 ;  /* 0x0000000607077211 */ /* 0x000fe400078f18ff */
[----:B-----5:R-:W-:Y:S02]  /*0430*/  ISETP.NE.OR P0, PT, R0, RZ, !P0 ;  /* 0x000000ff0000720c */ /* 0x020fe40004705670 */
[--C-:B------:R-:W-:Y:S02]  /*0440*/  SHF.R.S32.HI R0, RZ, 0x3, R7.reuse ;  /* 0x00000003ff007819 */ /* 0x100fe40000011407 */
[----:B------:R-:W-:-:S02]  /*0450*/  SHF.R.S32.HI R7, RZ, 0x1f, R7 ;  /* 0x0000001fff077819 */ /* 0x000fc40000011407 */
[----:B0-----:R-:W-:Y:S02]  /*0460*/  I2FP.F32.U32 R9, UR8 ;  /* 0x0000000800097c45 */ /* 0x001fe40008201000 */
[----:B------:R-:W-:-:S03]  /*0470*/  LEA.HI R7, R7, R0, RZ, 0x2 ;  /* 0x0000000007077211 */ /* 0x000fc600078f10ff */
[----:B------:R-:W-:Y:S01]  /*0480*/  FMUL R9, R9, UR4 ;  /* 0x0000000409097c20 */ /* 0x000fe20008400000 */
[----:B------:R-:W-:Y:S01]  /*0490*/  LOP3.LUT R7, R7, 0xfffffffc, RZ, 0xc0, !PT ;  /* 0xfffffffc07077812 */ /* 0x000fe200078ec0ff */
[----:B------:R-:W-:Y:S01]  /*04a0*/  VOTEU.ALL UP0, P0 ;  /* 0x00000000003f7886 */ /* 0x000fe20000000000 */
[----:B-1----:R-:W-:Y:S01]  /*04b0*/  I2FP.F32.U32 R3, R4 ;  /* 0x0000000400037245 */ /* 0x002fe20000201000 */
[----:B------:R-:W-:Y:S01]  /*04c0*/  ULDC UR4, c[0x0][0x154] ;  /* 0x0000550000047ab9 */ /* 0x000fe20000000800 */
[----:B------:R-:W-:Y:S01]  /*04d0*/  VOTEU.ALL UP1, P0 ;  /* 0x00000000003f7886 */ /* 0x000fe20000020000 */
[----:B------:R-:W0:Y:S01]  /*04e0*/  F2I.U32.TRUNC.NTZ R9, R9 ;  /* 0x0000000900097305 */ /* 0x000e22000020f000 */
[----:B------:R-:W-:Y:S01]  /*04f0*/  IMAD.IADD R7, R0, 0x1, -R7 ;  /* 0x0000000100077824 */ /* 0x000fe200078e0a07 */
[----:B------:R-:W1:Y:S01]  /*0500*/  @!UP0 S2UR UR7, SR_CgaCtaId ;  /* 0x00000000000789c3 */ /* 0x000e620000008800 */
[----:B------:R-:W-:Y:S01]  /*0510*/  FMUL R12, R3, UR4 ;  /* 0x00000004030c7c20 */ /* 0x000fe20008400000 */
[----:B------:R-:W-:Y:S01]  /*0520*/  UMOV UR4, 0x20 ;  /* 0x0000002000047882 */ /* 0x000fe20000000000 */
[----:B------:R-:W-:Y:S01]  /*0530*/  IMAD R8, R8, 0x4, R7 ;  /* 0x0000000408087824 */ /* 0x000fe200078e0207 */
[----:B------:R-:W-:Y:S01]  /*0540*/  @!UP0 UMOV UR6, 0x400 ;  /* 0x0000040000068882 */ /* 0x000fe20000000000 */
[----:B------:R-:W-:-:S04]  /*0550*/  @!UP0 UIADD3 UR4, -UR4, 0x100000, URZ ;  /* 0x0010000004048890 */ /* 0x000fc8000fffe13f */
[----:B------:R-:W-:Y:S02]  /*0560*/  @!UP0 USHF.L.U32 UR5, UR4, 0xb, URZ ;  /* 0x0000000b04058899 */ /* 0x000fe4000800063f */
[----:B------:R-:W-:Y:S01]  /*0570*/  @!UP0 USHF.L.U32 UR4, UR4, 0x1, URZ ;  /* 0x0000000104048899 */ /* 0x000fe2000800063f */
[----:B---3--:R-:W-:Y:S01]  /*0580*/  ISETP.EQ.U32.AND P2, PT, R13, 0x1, PT ;  /* 0x000000010d00780c */ /* 0x008fe20003f42070 */
[----:B------:R-:W3:Y:S01]  /*0590*/  F2I.U32.TRUNC.NTZ R12, R12 ;  /* 0x0000000c000c7305 */ /* 0x000ee2000020f000 */
[----:B------:R-:W-:Y:S01]  /*05a0*/  LEA.HI R0, R8, R8, RZ, 0x1 ;  /* 0x0000000808007211 */ /* 0x000fe200078f08ff */
[----:B------:R-:W5:Y:S03]  /*05b0*/  LDC R7, c[0x0][0x148] ;  /* 0x00005200ff077b82 */ /* 0x000f660000000800 */
[----:B------:R-:W-:Y:S01]  /*05c0*/  LOP3.LUT R11, R0, 0xfffffffe, RZ, 0xc0, !PT ;  /* 0xfffffffe000b7812 */ /* 0x000fe200078ec0ff */
[----:B0-----:R-:W-:Y:S01]  /*05d0*/  IMAD.MOV R15, RZ, RZ, -R9 ;  /* 0x000000ffff0f7224 */ /* 0x001fe200078e0a09 */
[----:B------:R-:W-:-:S03]  /*05e0*/  SHF.R.S32.HI R9, RZ, 0x1f, R2 ;  /* 0x0000001fff097819 */ /* 0x000fc60000011402 */
[----:B--2---:R-:W-:Y:S01]  /*05f0*/  IMAD R3, R10, R15, UR8 ;  /* 0x000000080a037e24 */ /* 0x004fe2000f8e020f */
[----:B------:R-:W-:Y:S01]  /*0600*/  LEA.HI R9, R9, R2, RZ, 0x2 ;  /* 0x0000000209097211 */ /* 0x000fe200078f10ff */
[C---:B------:R-:W-:Y:S02]  /*0610*/  IMAD.IADD R0, R8.reuse, 0x1, -R11 ;  /* 0x0000000108007824 */ /* 0x040fe400078e0a0b */
[----:B------:R-:W-:Y:S01]  /*0620*/  IMAD.SHL.U32 R11, R8, 0x4, RZ ;  /* 0x00000004080b7824 */ /* 0x000fe200078e00ff */
[----:B------:R-:W-:Y:S02]  /*0630*/  LOP3.LUT R9, R9, 0xfffffffc, RZ, 0xc0, !PT ;  /* 0xfffffffc09097812 */ /* 0x000fe400078ec0ff */
[----:B------:R-:W-:Y:S01]  /*0640*/  ISETP.NE.AND P4, PT, R0, R3, PT ;  /* 0x000000030000720c */ /* 0x000fe20003f85270 */
[----:B-1----:R-:W-:Y:S01]  /*0650*/  @!UP0 ULEA UR6, UR7, UR6, 0x18 ;  /* 0x0000000607068291 */ /* 0x002fe2000f8ec03f */
[----:B------:R-:W-:Y:S01]  /*0660*/  LOP3.LUT R152, R8, 0xc, R11, 0x78, !PT ;  /* 0x0000000c08987812 */ /* 0x000fe200078e780b */
[----:B------:R-:W-:Y:S01]  /*0670*/  IMAD.IADD R0, R2, 0x1, -R9 ;  /* 0x0000000102007824 */ /* 0x000fe200078e0a09 */
[----:B---3--:R-:W-:Y:S01]  /*0680*/  IADD3 R24, -R12, RZ, RZ ;  /* 0x000000ff0c187210 */ /* 0x008fe20007ffe1ff */
[----:B------:R-:W-:Y:S01]  /*0690*/  VOTEU.ALL UP0, P0 ;  /* 0x00000000003f7886 */ /* 0x000fe20000000000 */
[----:B------:R-:W-:Y:S01]  /*06a0*/  LOP3.LUT P0, RZ, R6, 0x7, RZ, 0xc0, !PT ;  /* 0x0000000706ff7812 */ /* 0x000fe2000780c0ff */
[----:B------:R-:W-:Y:S01]  /*06b0*/  VIADD R6, R5, 0xffffffff ;  /* 0xffffffff05067836 */ /* 0x000fe20000000000 */
[----:B------:R-:W-:Y:S01]  /*06c0*/  ISETP.NE.AND P1, PT, R0, 0x3, PT ;  /* 0x000000030000780c */ /* 0x000fe20003f25270 */
[----:B-----5:R-:W-:Y:S01]  /*06d0*/  IMAD R9, R7, R24, R4 ;  /* 0x0000001807097224 */ /* 0x020fe200078e0204 */
[----:B------:R-:W-:-:S02]  /*06e0*/  ISETP.LT.U32.AND P0, PT, R152, 0x2, !P0 ;  /* 0x000000029800780c */ /* 0x000fc40004701070 */
[----:B------:R-:W-:Y:S01]  /*06f0*/  ISETP.EQ.OR P1, PT, R0, RZ, !P1 ;  /* 0x000000ff0000720c */ /* 0x000fe20004f22670 */
[----:B------:R-:W0:Y:S02]  /*0700*/  FENCE.VIEW.ASYNC.S ;  /* 0x00000000000073c6 */ /* 0x000e240000000000 */
[----:B0-----:R0:W1:Y:S01]  /*0710*/  @!UP0 SYNCS.EXCH.64 URZ, [UR6+0x60], UR4 ;  /* 0x00006004063f85b2 */ /* 0x0010620008000100 */
[----:B------:R-:W-:Y:S02]  /*0720*/  @P4 LEA.HI R2, R152, R152, RZ, 0x1 ;  /* 0x0000009898024211 */ /* 0x000fe400078f08ff */
[----:B------:R-:W-:Y:S02]  /*0730*/  ISETP.EQ.AND P1, PT, R5, RZ, P1 ;  /* 0x000000ff0500720c */ /* 0x000fe40000f22270 */
[----:B------:R-:W-:Y:S02]  /*0740*/  @P4 SHF.R.S32.HI R2, RZ, 0x1, R2 ;  /* 0x00000001ff024819 */ /* 0x000fe40000011402 */
[----:B------:R-:W-:-:S02]  /*0750*/  ISETP.GE.U32.AND P6, PT, R6, 0x2, PT ;  /* 0x000000020600780c */ /* 0x000fc40003fc6070 */
[----:B------:R-:W-:Y:S02]  /*0760*/  @P4 ISETP.NE.AND P5, PT, R2, R9, PT ;  /* 0x000000090200420c */ /* 0x000fe40003fa5270 */
[----:B------:R-:W-:Y:S02]  /*0770*/  SEL R9, RZ, 0x1, !P0 ;  /* 0x00000001ff097807 */ /* 0x000fe40004000000 */
[----:B------:R-:W-:Y:S02]  /*0780*/  @P4 SEL R22, RZ, 0x1, P5 ;  /* 0x00000001ff164807 */ /* 0x000fe40002800000 */
[----:B------:R-:W-:Y:S01]  /*0790*/  SEL R19, RZ, 0x1, !P1 ;  /* 0x00000001ff137807 */ /* 0x000fe20004800000 */
[----:B------:R0:W2:Y:S01]  /*07a0*/  @!UP1 SYNCS.EXCH.64 URZ, [UR6+0x68], UR4 ;  /* 0x00006804063f95b2 */ /* 0x0000a20008000100 */
[----:B------:R-:W-:Y:S01]  /*07b0*/  LOP3.LUT R22, R22, R9, RZ, 0xc0, !PT ;  /* 0x0000000916167212 */ /* 0x000fe200078ec0ff */
[----:B------:R-:W-:Y:S01]  /*07c0*/  NOP ;  /* 0x0000000000007918 */ /* 0x000fe20000000000 */
[----:B------:R-:W-:Y:S01]  /*07d0*/  SEL R19, R19, 0x2, P6 ;  /* 0x0000000213137807 */ /* 0x000fe20003000000 */
[----:B------:R-:W-:Y:S06]  /*07e0*/  @!P2 BRA `(.L_x_3) ;  /* 0x000000000008a947 */ /* 0x000fec0003800000 */
[----:B-12-4-:R-:W-:Y:S01]  /*07f0*/  UCGABAR_ARV ;  /* 0x00000000000079c7 */ /* 0x016fe20008000000 */
[----:B------:R-:W-:Y:S05]  /*0800*/  BRA `(.L_x_4) ;  /* 0x0000000000047947 */ /* 0x000fea0003800000 */
.L_x_3:
[----:B-12-4-:R-:W-:Y:S01]  /*0810*/  NOP ;  /* 0x0000000000007918 */ /* 0x016fe20000000000 */
.L_x_4:
[----:B------:R-:W1:Y:S01]  /*0820*/  LDC R2, c[0x0][0x65c] ;  /* 0x00019700ff027b82 */ /* 0x000e620000000800 */
[----:B------:R-:W-:Y:S02]  /*0830*/  IMAD.U32 R8, RZ, RZ, UR8 ;  /* 0x00000008ff087e24 */ /* 0x000fe4000f8e00ff */
[----:B------:R-:W-:Y:S01]  /*0840*/  IMAD.MOV.U32 R9, RZ, RZ, RZ ;  /* 0x000000ffff097224 */ /* 0x000fe200078e00ff */
[----:B-1----:R-:W-:-:S04]  /*0850*/  ISETP.NE.AND P1, PT, R2, 0x1, PT ;  /* 0x000000010200780c */ /* 0x002fc80003f25270 */
[----:B------:R-:W-:-:S09]  /*0860*/  P2R R5, PR, RZ, 0x2 ;  /* 0x00000002ff057803 */ /* 0x000fd20000000000 */
[----:B------:R-:W1:Y:S01]  /*0870*/  @P1 LDC R17, c[0x0][0x10] ;  /* 0x00000400ff111b82 */ /* 0x000e620000000800 */
[----:B------:R-:W-:Y:S02]  /*0880*/  @P1 IMAD.MOV.U32 R5, RZ, RZ, RZ ;  /* 0x000000ffff051224 */ /* 0x000fe400078e00ff */
[----:B------:R-:W-:-:S05]  /*0890*/  @P1 IMAD.MOV.U32 R13, RZ, RZ, RZ ;  /* 0x000000ffff0d1224 */ /* 0x000fca00078e00ff */
[----:B------:R-:W2:Y:S01]  /*08a0*/  @!P1 LDC R11, c[0x0][0xc] ;  /* 0x00000300ff0b9b82 */ /* 0x000ea20000000800 */
[----:B-1----:R-:W-:-:S04]  /*08b0*/  @P1 IMAD.WIDE.U32 R16, R17, UR8, R4 ;  /* 0x0000000811101c25 */ /* 0x002fc8000f8e0004 */
[----:B------:R-:W-:Y:S02]  /*08c0*/  @P1 IMAD.IADD R17, R17, 0x1, R13 ;  /* 0x0000000111111824 */ /* 0x000fe400078e020d */
[----:B--2---:R-:W-:-:S04]  /*08d0*/  @!P1 IMAD.WIDE.U32 R8, R4, R11, R8 ;  /* 0x0000000b04089225 */ /* 0x004fc800078e0008 */
[----:B------:R-:W-:Y:S01]  /*08e0*/  @!P1 IMAD.MOV.U32 R16, RZ, RZ, R8 ;  /* 0x000000ffff109224 */ /* 0x000fe200078e0008 */
[----:B------:R-:W-:Y:S01]  /*08f0*/  @!P1 MOV R17, R9 ;  /* 0x0000000900119202 */ /* 0x000fe20000000f00 */
[----:B------:R-:W-:Y:S06]  /*0900*/  @!P2 BRA `(.L_x_5) ;  /* 0x00000000000ca947 */ /* 0x000fec0003800000 */
[----:B------:R-:W-:Y:S01]  /*0910*/  UCGABAR_WAIT ;  /* 0x0000000000007dc7 */ /* 0x000fe20008000000 */
[----:B------:R-:W-:Y:S01]  /*0920*/  CCTL.IVALL ;  /* 0x00000000ff00798f */ /* 0x000fe20002000000 */
[----:B------:R-:W-:Y:S05]  /*0930*/  BRA `(.L_x_6) ;  /* 0x0000000000047947 */ /* 0x000fea0003800000 */
.L_x_5:
[----:B------:R-:W-:Y:S06]  /*0940*/  BAR.SYNC.DEFER_BLOCKING 0x0 ;  /* 0x0000000000007b1d */ /* 0x000fec0000010000 */
.L_x_6:
[----:B------:R-:W-:Y:S05]  /*0950*/  @!P3 BRA `(.L_x_7) ;  /* 0x000000a000c4b947 */ /* 0x000fea0003800000 */
[----:B------:R-:W-:-:S13]  /*0960*/  ISETP.GT.U32.AND P0, PT, R6, 0x1, PT ;  /* 0x000000010600780c */ /* 0x000fda0003f04070 */
[----:B0-----:R-:W-:Y:S05]  /*0970*/  @P0 EXIT ;  /* 0x000000000000094d */ /* 0x001fea0003800000 */
[----:B------:R-:W-:Y:S01]  /*0980*/  ULDC.64 UR4, c[0x0][0x650] ;  /* 0x0001940000047ab9 */ /* 0x000fe20000000a00 */
[----:B------:R-:W-:Y:S01]  /*0990*/  PRMT R0, RZ, 0x7610, R0 ;  /* 0x00007610ff007816 */ /* 0x000fe20000000000 */
[----:B------:R-:W-:Y:S01]  /*09a0*/  IMAD.MOV.U32 R153, RZ, RZ, -0x1 ;  /* 0xffffffffff997424 */ /* 0x000fe200078e00ff */
[----:B------:R-:W-:Y:S01]  /*09b0*/  ISETP.GE.U32.AND P0, PT, R16, UR4, PT ;  /* 0x0000000410007c0c */ /* 0x000fe2000bf06070 */
[----:B------:R-:W-:Y:S02]  /*09c0*/  IMAD.MOV.U32 R154, RZ, RZ, -0x1 ;  /* 0xffffffffff9a7424 */ /* 0x000fe400078e00ff */
[----:B------:R-:W-:Y:S01]  /*09d0*/  IMAD.MOV.U32 R23, RZ, RZ, -0x1 ;  /* 0xffffffffff177424 */ /* 0x000fe200078e00ff */
[----:B------:R-:W-:-:S13]  /*09e0*/  ISETP.GE.U32.AND.EX P0, PT, R17, UR5, PT, P0 ;  /* 0x0000000511007c0c */ /* 0x000fda000bf06100 */
[----:B------:R-:W-:Y:S05]  /*09f0*/  @P0 BRA `(.L_x_8) ;  /* 0x00000004002c0947 */ /* 0x000fea0003800000 */
[----:B------:R-:W0:Y:S01]  /*0a00*/  LDC.64 R20, c[0x0][0x628] ;  /* 0x00018a00ff147b82 */ /* 0x000e220000000a00 */
[----:B------:R-:W-:Y:S02]  /*0a10*/  IMAD.MOV.U32 R8, RZ, RZ, R16 ;  /* 0x000000ffff087224 */ /* 0x000fe400078e0010 */
[----:B------:R-:W-:-:S05]  /*0a20*/  IMAD.MOV.U32 R9, RZ, RZ, R17 ;  /* 0x000000ffff097224 */ /* 0x000fca00078e0011 */
[----:B------:R-:W1:Y:S08]  /*0a30*/  LDC R0, c[0x0][0x630] ;  /* 0x00018c00ff007b82 */ /* 0x000e700000000800 */
[----:B------:R-:W2:Y:S01]  /*0a40*/  LDC.64 R26, c[0x0][0x620] ;  /* 0x00018800ff1a7b82 */ /* 0x000ea20000000a00 */
[----:B0-----:R-:W-:-:S04]  /*0a50*/  ISETP.NE.U32.AND P0, PT, R20, RZ, PT ;  /* 0x000000ff1400720c */ /* 0x001fc80003f05070 */
[----:B------:R-:W-:-:S13]  /*0a60*/  ISETP.NE.AND.EX P0, PT, R21, RZ, PT, P0 ;  /* 0x000000ff1500720c */ /* 0x000fda0003f05300 */
[----:B-12---:R-:W-:Y:S05]  /*0a70*/  @!P0 BRA `(.L_x_9) ;  /* 0x0000000000288947 */ /* 0x006fea0003800000 */
[----:B------:R-:W0:Y:S02]  /*0a80*/  LDC R13, c[0x0][0x634] ;  /* 0x00018d00ff0d7b82 */ /* 0x000e240000000800 */
[----:B0-----:R-:W-:-:S05]  /*0a90*/  IADD3 R13, P0, R16, R13, RZ ;  /* 0x0000000d100d7210 */ /* 0x001fca0007f1e0ff */
[----:B------:R-:W-:-:S04]  /*0aa0*/  IMAD.X R15, RZ, RZ, R17, P0 ;  /* 0x000000ffff0f7224 */ /* 0x000fc800000e0611 */
[----:B------:R-:W-:-:S04]  /*0ab0*/  IMAD.WIDE.U32 R8, R15, R20, RZ ;  /* 0x000000140f087225 */ /* 0x000fc800078e00ff */
[----:B------:R-:W-:-:S04]  /*0ac0*/  IMAD.WIDE.U32 R10, P0, R13, R21, R8 ;  /* 0x000000150d0a7225 */ /* 0x000fc80007800008 */
[----:B------:R-:W-:-:S04]  /*0ad0*/  IMAD.WIDE.U32 R8, R13, R20, RZ ;  /* 0x000000140d087225 */ /* 0x000fc800078e00ff */
[----:B------:R-:W-:Y:S01]  /*0ae0*/  IMAD.X R13, RZ, RZ, RZ, P0 ;  /* 0x000000ffff0d7224 */ /* 0x000fe200000e06ff */
[----:B------:R-:W-:Y:S01]  /*0af0*/  IADD3 RZ, P0, R9, R10, RZ ;  /* 0x0000000a09ff7210 */ /* 0x000fe20007f1e0ff */
[----:B------:R-:W-:-:S04]  /*0b00*/  IMAD.MOV.U32 R12, RZ, RZ, R11 ;  /* 0x000000ffff0c7224 */ /* 0x000fc800078e000b */
[----:B------:R-:W-:-:S08]  /*0b10*/  IMAD.WIDE.U32.X R8, R15, R21, R12, P0 ;  /* 0x000000150f087225 */ /* 0x000fd000000e040c */
.L_x_9:
[----:B------:R-:W0:Y:S01]  /*0b20*/  LDC.64 R20, c[0x0][0x640] ;  /* 0x00019000ff147b82 */ /* 0x000e220000000a00 */
[--C-:B------:R-:W-:Y:S01]  /*0b30*/  SHF.R.U64 R28, R8, R0, R9.reuse ;  /* 0x00000000081c7219 */ /* 0x100fe20000001209 */
[----:B------:R-:W-:Y:S01]  /*0b40*/  IMAD R30, R7, R24, R4 ;  /* 0x00000018071e7224 */ /* 0x000fe200078e0204 */
[----:B------:R-:W-:Y:S01]  /*0b50*/  SHF.R.U32.HI R0, RZ, R0, R9 ;  /* 0x00000000ff007219 */ /* 0x000fe20000011609 */
[----:B------:R-:W-:Y:S01]  /*0b60*/  IMAD.MOV.U32 R23, RZ, RZ, 0x1 ;  /* 0x00000001ff177424 */ /* 0x000fe200078e00ff */
[----:B------:R-:W-:-:S03]  /*0b70*/  IADD3 R5, P0, RZ, -R28, RZ ;  /* 0x8000001cff057210 */ /* 0x000fc60007f1e0ff */
[----:B------:R-:W1:Y:S01]  /*0b80*/  LDC R6, c[0x0][0x618] ;  /* 0x00018600ff067b82 */ /* 0x000e620000000800 */
[----:B------:R-:W-:-:S05]  /*0b90*/  IADD3.X R9, RZ, ~R0, RZ, P0, !PT ;  /* 0x80000000ff097210 */ /* 0x000fca00007fe4ff */
[-C--:B------:R-:W-:Y:S02]  /*0ba0*/  IMAD R0, R9, R26.reuse, RZ ;  /* 0x0000001a09007224 */ /* 0x080fe400078e02ff */
[----:B------:R-:W2:Y:S01]  /*0bb0*/  LDC R11, c[0x0][0x608] ;  /* 0x00018200ff0b7b82 */ /* 0x000ea20000000800 */
[----:B------:R-:W-:-:S04]  /*0bc0*/  IMAD.WIDE.U32 R8, R5, R26, R16 ;  /* 0x0000001a05087225 */ /* 0x000fc800078e0010 */
[----:B------:R-:W-:-:S03]  /*0bd0*/  IMAD R5, R5, R27, R0 ;  /* 0x0000001b05057224 */ /* 0x000fc600078e0200 */
[----:B------:R-:W3:Y:S01]  /*0be0*/  LDC R12, c[0x0][0x658] ;  /* 0x00019600ff0c7b82 */ /* 0x000ee20000000800 */
[----:B0-----:R-:W-:Y:S01]  /*0bf0*/  ISETP.NE.U32.AND P0, PT, R20, RZ, PT ;  /* 0x000000ff1400720c */ /* 0x001fe20003f05070 */
[----:B------:R-:W-:Y:S02]  /*0c00*/  IMAD.IADD R5, R9, 0x1, R5 ;  /* 0x0000000109057824 */ /* 0x000fe400078e0205 */
[----:B------:R-:W-:Y:S01]  /*0c10*/  IMAD.MOV.U32 R9, RZ, RZ, -0x1 ;  /* 0xffffffffff097424 */ /* 0x000fe200078e00ff */
[----:B------:R-:W-:-:S03]  /*0c20*/  ISETP.NE.AND.EX P0, PT, R21, RZ, PT, P0 ;  /* 0x000000ff1500720c */ /* 0x000fc60003f05300 */
[----:B------:R-:W0:Y:S01]  /*0c30*/  LDC R15, c[0x0][0x600] ;  /* 0x00018000ff0f7b82 */ /* 0x000e220000000800 */
[-CC-:B-1----:R-:W-:Y:S02]  /*0c40*/  SHF.R.U64 R13, R8, R6.reuse, R5.reuse ;  /* 0x00000006080d7219 */ /* 0x182fe40000001205 */
[----:B------:R-:W-:-:S05]  /*0c50*/  SHF.R.U32.HI R0, RZ, R6, R5 ;  /* 0x00000006ff007219 */ /* 0x000fca0000011605 */
[----:B------:R-:W1:Y:S01]  /*0c60*/  LDC R14, c[0x0][0x648] ;  /* 0x00019200ff0e7b82 */ /* 0x000e620000000800 */
[-CC-:B--2---:R-:W-:Y:S02]  /*0c70*/  SHF.R.U64 R27, R13, R11.reuse, R0.reuse ;  /* 0x0000000b0d1b7219 */ /* 0x184fe40000001200 */
[----:B------:R-:W-:-:S05]  /*0c80*/  SHF.R.U32.HI R5, RZ, R11, R0 ;  /* 0x0000000bff057219 */ /* 0x000fca0000011600 */
[----:B------:R-:W2:Y:S01]  /*0c90*/  LDC R26, c[0x0][0x638] ;  /* 0x00018e00ff1a7b82 */ /* 0x000ea20000000800 */
[-CC-:B---3--:R-:W-:Y:S02]  /*0ca0*/  SHF.R.U64 R24, R27, R12.reuse, R5.reuse ;  /* 0x0000000c1b187219 */ /* 0x188fe40000001205 */
[-C--:B------:R-:W-:Y:S02]  /*0cb0*/  SHF.L.U32 R0, R9, R12.reuse, RZ ;  /* 0x0000000c09007219 */ /* 0x080fe400000006ff */
[----:B------:R-:W-:Y:S01]  /*0cc0*/  SHF.R.U32.HI R5, RZ, R12, R5 ;  /* 0x0000000cff057219 */ /* 0x000fe20000011605 */
[----:B------:R-:W-:Y:S01]  /*0cd0*/  IMAD.MOV.U32 R4, RZ, RZ, R24 ;  /* 0x000000ffff047224 */ /* 0x000fe200078e0018 */
[----:B------:R-:W-:Y:S01]  /*0ce0*/  LOP3.LUT R10, RZ, R0, RZ, 0x33, !PT ;  /* 0x00000000ff0a7212 */ /* 0x000fe200078e33ff */
[----:B------:R-:W3:Y:S01]  /*0cf0*/  LDC R25, c[0x0][0x610] ;  /* 0x00018400ff197b82 */ /* 0x000ee20000000800 */
[----:B------:R-:W-:Y:S05]  /*0d00*/  @!P0 BRA `(.L_x_10) ;  /* 0x0000000000288947 */ /* 0x000fea0003800000 */
[----:B------:R-:W4:Y:S02]  /*0d10*/  LDC R9, c[0x0][0x64c] ;  /* 0x00019300ff097b82 */ /* 0x000f240000000800 */
[----:B----4-:R-:W-:-:S05]  /*0d20*/  IADD3 R9, P0, R24, R9, RZ ;  /* 0x0000000918097210 */ /* 0x010fca0007f1e0ff */
        /* <DEDUP_REMOVED lines=8> */
.L_x_10:
[----:B-1----:R-:W-:Y:S01]  /*0db0*/  SHF.R.U64 R4, R4, R14, R5 ;  /* 0x0000000e04047219 */ /* 0x002fe20000001205 */
[----:B0-----:R-:W-:Y:S01]  /*0dc0*/  VIADD R6, R15, 0xffffffff ;  /* 0xffffffff0f067836 */ /* 0x001fe20000000000 */
[----:B------:R-:W-:Y:S01]  /*0dd0*/  SHF.L.U32 R0, R23, R12, RZ ;  /* 0x0000000c17007219 */ /* 0x000fe200000006ff */
[----:B------:R-:W-:Y:S01]  /*0de0*/  IMAD.MOV.U32 R23, RZ, RZ, R28 ;  /* 0x000000ffff177224 */ /* 0x000fe200078e001c */
[----:B------:R-:W-:Y:S02]  /*0df0*/  LOP3.LUT R5, R27, R10, RZ, 0xc0, !PT ;  /* 0x0000000a1b057212 */ /* 0x000fe400078ec0ff */
[----:B------:R-:W-:Y:S02]  /*0e00*/  IADD3 R7, -R4, RZ, RZ ;  /* 0x000000ff04077210 */ /* 0x000fe40007ffe1ff */
[----:B------:R-:W-:Y:S01]  /*0e10*/  SEL R3, R3, R30, !P1 ;  /* 0x0000001e03037207 */ /* 0x000fe20004800000 */
[----:B------:R-:W-:Y:S01]  /*0e20*/  IMAD R4, R0, R4, R5 ;  /* 0x0000000400047224 */ /* 0x000fe200078e0205 */
[----:B------:R-:W-:Y:S01]  /*0e30*/  LOP3.LUT R6, R13, R6, RZ, 0xc0, !PT ;  /* 0x000000060d067212 */ /* 0x000fe200078ec0ff */
[----:B--2---:R-:W-:-:S02]  /*0e40*/  IMAD R0, R7, R26, R24 ;  /* 0x0000001a07007224 */ /* 0x004fc400078e0218 */
[----:B---3--:R-:W-:Y:S02]  /*0e50*/  IMAD R3, R4, R25, R3 ;  /* 0x0000001904037224 */ /* 0x008fe400078e0203 */
[----:B------:R-:W-:Y:S02]  /*0e60*/  IMAD.MOV.U32 R5, RZ, RZ, 0x1 ;  /* 0x00000001ff057424 */ /* 0x000fe400078e00ff */
[----:B------:R-:W-:-:S03]  /*0e70*/  IMAD R4, R0, R15, R6 ;  /* 0x0000000f00047224 */ /* 0x000fc600078e0206 */
[----:B------:R-:W-:Y:S02]  /*0e80*/  PRMT R0, R5, 0x7610, R0 ;  /* 0x0000761005007816 */ /* 0x000fe40000000000 */
[----:B------:R-:W-:Y:S02]  /*0e90*/  SEL R154, R4, R3, !P1 ;  /* 0x00000003049a7207 */ /* 0x000fe40004800000 */
[----:B------:R-:W-:-:S07]  /*0ea0*/  SEL R153, R3, R4, !P1 ;  /* 0x0000000403997207 */ /* 0x000fce0004800000 */
.L_x_8:
[----:B------:R-:W-:-:S08]  /*0eb0*/  NOP ;  /* 0x0000000000007918 */ /* 0x000fd00000000000 */
[----:B------:R-:W0:Y:S02]  /*0ec0*/  USETMAXREG.TRY_ALLOC.CTAPOOL UP0, 0xe8 ;  /* 0x000000e8000079c8 */ /* 0x000e240008000600 */
[----:B0-----:R-:W-:-:S13]  /*0ed0*/  PLOP3.LUT P0, PT, PT, PT, UP0, 0x80, 0x0 ;  /* 0x000000000000781c */ /* 0x001fda0003f0f008 */
[----:B------:R-:W-:Y:S05]  /*0ee0*/  @!P0 BRA `(.L_x_8) ;  /* 0xfffffffc00f08947 */ /* 0x000fea000383ffff */
[----:B------:R-:W-:Y:S01]  /*0ef0*/  ULDC.64 UR4, c[0x0][0x598] ;  /* 0x0001660000047ab9 */ /* 0x000fe20000000a00 */
[----:B------:R-:W-:Y:S01]  /*0f00*/  ULDC.64 UR36, c[0x0][0x208] ;  /* 0x0000820000247ab9 */ /* 0x000fe20000000a00 */
[----:B------:R-:W-:-:S04]  /*0f10*/  ISETP.NE.U32.AND P0, PT, RZ, UR4, PT ;  /* 0x00000004ff007c0c */ /* 0x000fc8000bf05070 */
[----:B------:R-:W-:-:S13]  /*0f20*/  ISETP.NE.AND.EX P0, PT, RZ, UR5, PT, P0 ;  /* 0x00000005ff007c0c */ /* 0x000fda000bf05300 */
[----:B------:R-:W-:Y:S05]  /*0f30*/  @!P0 BRA `(.L_x_11) ;  /* 0x00000000001c8947 */ /* 0x000fea0003800000 */
[----:B------:R-:W0:Y:S02]  /*0f40*/  LDC.64 R4, c[0x0][0x598] ;  /* 0x00016600ff047b82 */ /* 0x000e240000000a00 */
[----:B0-----:R-:W2:Y:S02]  /*0f50*/  LDG.E.64 R4, desc[UR36][R4.64] ;  /* 0x0000002404047981 */ /* 0x001ea4000c1e1b00 */
[----:B--2---:R-:W-:-:S04]  /*0f60*/  ISETP.NE.U32.AND P0, PT, R4, RZ, PT ;  /* 0x000000ff0400720c */ /* 0x004fc80003f05070 */
[----:B------:R-:W-:-:S13]  /*0f70*/  ISETP.NE.AND.EX P0, PT, R5, RZ, PT, P0 ;  /* 0x000000ff0500720c */ /* 0x000fda0003f05300 */
[----:B------:R-:W-:Y:S05]  /*0f80*/  @!P0 BRA `(.L_x_11) ;  /* 0x0000000000088947 */ /* 0x000fea0003800000 */
[----:B------:R0:W5:Y:S01]  /*0f90*/  LD.E R155, desc[UR36][R4.64] ;  /* 0x00000024049b7980 */ /* 0x000162000c101900 */
[----:B------:R-:W-:Y:S05]  /*0fa0*/  BRA `(.L_x_12) ;  /* 0x0000000000247947 */ /* 0x000fea0003800000 */
.L_x_11:
[----:B------:R-:W-:Y:S02]  /*0fb0*/  ULDC.64 UR4, c[0x0][0x588] ;  /* 0x0001620000047ab9 */ /* 0x000fe40000000a00 */
[----:B------:R-:W-:-:S04]  /*0fc0*/  ISETP.NE.U32.AND P0, PT, RZ, UR4, PT ;  /* 0x00000004ff007c0c */ /* 0x000fc8000bf05070 */
[----:B------:R-:W-:-:S13]  /*0fd0*/  ISETP.NE.AND.EX P0, PT, RZ, UR5, PT, P0 ;  /* 0x00000005ff007c0c */ /* 0x000fda000bf05300 */
[----:B------:R-:W-:Y:S05]  /*0fe0*/  @!P0 BRA `(.L_x_13) ;  /* 0x00000000000c8947 */ /* 0x000fea0003800000 */
[----:B------:R-:W0:Y:S02]  /*0ff0*/  LDC.64 R4, c[0x0][0x588] ;  /* 0x00016200ff047b82 */ /* 0x000e240000000a00 */
[----:B0-----:R1:W5:Y:S01]  /*1000*/  LDG.E R155, desc[UR36][R4.64] ;  /* 0x00000024049b7981 */ /* 0x001362000c1e1900 */
[----:B------:R-:W-:Y:S05]  /*1010*/  BRA `(.L_x_12) ;  /* 0x0000000000087947 */ /* 0x000fea0003800000 */
.L_x_13:
[----:B------:R-:W-:Y:S02]  /*1020*/  ULDC UR4, c[0x0][0x580] ;  /* 0x0001600000047ab9 */ /* 0x000fe40000000800 */
[----:B------:R-:W-:-:S07]  /*1030*/  IMAD.U32 R155, RZ, RZ, UR4 ;  /* 0x00000004ff9b7e24 */ /* 0x000fce000f8e00ff */
.L_x_12:
[----:B------:R-:W-:Y:S02]  /*1040*/  ULDC.64 UR4, c[0x0][0x5a0] ;  /* 0x0001680000047ab9 */ /* 0x000fe40000000a00 */
[----:B------:R-:W-:-:S04]  /*1050*/  ISETP.NE.U32.AND P0, PT, RZ, UR4, PT ;  /* 0x00000004ff007c0c */ /* 0x000fc8000bf05070 */
[----:B------:R-:W-:-:S13]  /*1060*/  ISETP.NE.AND.EX P0, PT, RZ, UR5, PT, P0 ;  /* 0x00000005ff007c0c */ /* 0x000fda000bf05300 */
[----:B------:R-:W-:Y:S05]  /*1070*/  @!P0 BRA `(.L_x_14) ;  /* 0x00000000001c8947 */ /* 0x000fea0003800000 */
[----:B01----:R-:W0:Y:S02]  /*1080*/  LDC.64 R4, c[0x0][0x5a0] ;  /* 0x00016800ff047b82 */ /* 0x003e240000000a00 */
[----:B0-----:R-:W2:Y:S02]  /*1090*/  LDG.E.64 R4, desc[UR36][R4.64] ;  /* 0x0000002404047981 */ /* 0x001ea4000c1e1b00 */
[----:B--2---:R-:W-:-:S04]  /*10a0*/  ISETP.NE.U32.AND P0, PT, R4, RZ, PT ;  /* 0x000000ff0400720c */ /* 0x004fc80003f05070 */
[----:B------:R-:W-:-:S13]  /*10b0*/  ISETP.NE.AND.EX P0, PT, R5, RZ, PT, P0 ;  /* 0x000000ff0500720c */ /* 0x000fda0003f05300 */
[----:B------:R-:W-:Y:S05]  /*10c0*/  @!P0 BRA `(.L_x_14) ;  /* 0x0000000000088947 */ /* 0x000fea0003800000 */
[----:B------:R0:W5:Y:S01]  /*10d0*/  LD.E R156, desc[UR36][R4.64] ;  /* 0x00000024049c7980 */ /* 0x000162000c101900 */
[----:B------:R-:W-:Y:S05]  /*10e0*/  BRA `(.L_x_15) ;  /* 0x0000000000247947 */ /* 0x000fea0003800000 */
.L_x_14:
[----:B------:R-:W-:Y:S02]  /*10f0*/  ULDC.64 UR4, c[0x0][0x590] ;  /* 0x0001640000047ab9 */ /* 0x000fe40000000a00 */
[----:B------:R-:W-:-:S04]  /*1100*/  ISETP.NE.U32.AND P0, PT, RZ, UR4, PT ;  /* 0x00000004ff007c0c */ /* 0x000fc8000bf05070 */
[----:B------:R-:W-:-:S13]  /*1110*/  ISETP.NE.AND.EX P0, PT, RZ, UR5, PT, P0 ;  /* 0x00000005ff007c0c */ /* 0x000fda000bf05300 */
[----:B------:R-:W-:Y:S05]  /*1120*/  @!P0 BRA `(.L_x_16) ;  /* 0x00000000000c8947 */ /* 0x000fea0003800000 */
[----:B------:R-:W2:Y:S02]  /*1130*/  LDC.64 R156, c[0x0][0x590] ;  /* 0x00016400ff9c7b82 */ /* 0x000ea40000000a00 */
[----:B--2---:R2:W5:Y:S01]  /*1140*/  LDG.E R156, desc[UR36][R156.64] ;  /* 0x000000249c9c7981 */ /* 0x004562000c1e1900 */
[----:B------:R-:W-:Y:S05]  /*1150*/  BRA `(.L_x_15) ;  /* 0x0000000000087947 */ /* 0x000fea0003800000 */
.L_x_16:
[----:B------:R-:W-:Y:S02]  /*1160*/  ULDC UR4, c[0x0][0x584] ;  /* 0x0001610000047ab9 */ /* 0x000fe40000000800 */
[----:B------:R-:W-:-:S07]  /*1170*/  IMAD.U32 R156, RZ, RZ, UR4 ;  /* 0x00000004ff9c7e24 */ /* 0x000fce000f8e00ff */
.L_x_15:
[----:B------:R-:W-:-:S13]  /*1180*/  LOP3.LUT P0, RZ, R0, 0xff, RZ, 0xc0, !PT ;  /* 0x000000ff00ff7812 */ /* 0x000fda000780c0ff */
[----:B------:R-:W-:Y:S05]  /*1190*/  @!P0 EXIT ;  /* 0x000000000000894d */ /* 0x000fea0003800000 */
[----:B------:R-:W-:Y:S01]  /*11a0*/  ULDC UR4, c[0x0][0x28c] ;  /* 0x0000a30000047ab9 */ /* 0x000fe20000000800 */
[----:B------:R-:W-:Y:S01]  /*11b0*/  LOP3.LUT R166, R19, 0x1, RZ, 0xfc, !PT ;  /* 0x0000000113a67812 */ /* 0x000fe200078efcff */
[----:B------:R-:W-:Y:S01]  /*11c0*/  UIADD3 UR4, UR4, 0x1f, URZ ;  /* 0x0000001f04047890 */ /* 0x000fe2000fffe03f */
[----:B------:R-:W-:Y:S01]  /*11d0*/  UMOV UR38, URZ ;  /* 0x0000003f00267c82 */ /* 0x000fe20008000000 */
[----:B------:R-:W-:Y:S02]  /*11e0*/  UMOV UR39, URZ ;  /* 0x0000003f00277c82 */ /* 0x000fe40008000000 */
[----:B------:R-:W-:-:S04]  /*11f0*/  USHF.R.S32.HI UR5, URZ, 0x1f, UR4 ;  /* 0x0000001f3f057899 */ /* 0x000fc80008011404 */
[----:B------:R-:W-:-:S04]  /*1200*/  ULEA.HI UR5, UR5, UR4, URZ, 0x5 ;  /* 0x0000000405057291 */ /* 0x000fc8000f8f283f */
[----:B------:R-:W-:-:S12]  /*1210*/  USHF.R.S32.HI UR40, URZ, 0x5, UR5 ;  /* 0x000000053f287899 */ /* 0x000fd80008011405 */
.L_x_290:
[----:B------:R-:W-:Y:S01]  /*1220*/  LOP3.LUT R0, R18, 0x80, RZ, 0xc0, !PT ;  /* 0x0000008012007812 */ /* 0x000fe200078ec0ff */
[----:B---3--:R-:W3:Y:S01]  /*1230*/  S2UR UR7, SR_CgaCtaId ;  /* 0x00000000000779c3 */ /* 0x008ee20000008800 */
[----:B------:R-:W-:Y:S02]  /*1240*/  UMOV UR6, 0x400 ;  /* 0x0000040000067882 */ /* 0x000fe40000000000 */
[----:B------:R-:W-:-:S06]  /*1250*/  SHF.R.U32.HI R0, RZ, 0x7, R0 ;  /* 0x00000007ff007819 */ /* 0x000fcc0000011600 */
[----:B----4-:R-:W4:Y:S01]  /*1260*/  SHFL.IDX PT, R0, R0, RZ, 0x1f ;  /* 0x00001fff00007589 */ /* 0x010f2200000e0000 */
[----:B---3--:R-:W-:Y:S01]  /*1270*/  ULEA UR6, UR7, UR6, 0x18 ;  /* 0x0000000607067291 */ /* 0x008fe2000f8ec03f */
[----:B----4-:R-:W-:-:S13]  /*1280*/  R2UR UR4, R0 ;  /* 0x00000000000472ca */ /* 0x010fda00000e0000 */
[----:B------:R-:W-:-:S04]  /*1290*/  ULEA.HI UR5, UR4, UR4, URZ, 0x1 ;  /* 0x0000000404057291 */ /* 0x000fc8000f8f083f */
[----:B------:R-:W-:-:S04]  /*12a0*/  ULOP3.LUT UR5, UR5, 0xffffe, URZ, 0xc0, !UPT ;  /* 0x000ffffe05057892 */ /* 0x000fc8000f8ec03f */
[----:B------:R-:W-:-:S03]  /*12b0*/  UIADD3 UR5, UR4, -UR5, URZ ;  /* 0x8000000504057290 */ /* 0x000fc6000fffe03f */
[----:B------:R-:W-:Y:S01]  /*12c0*/  ULDC UR4, c[0x0][0x28c] ;  /* 0x0000a30000047ab9 */ /* 0x000fe20000000800 */
[----:B------:R-:W-:Y:S01]  /*12d0*/  ULEA UR5, UR5, UR6, 0xc ;  /* 0x0000000605057291 */ /* 0x000fe2000f8e603f */
[----:B------:R-:W-:-:S03]  /*12e0*/  ISETP.LT.AND P0, PT, RZ, UR4, PT ;  /* 0x00000004ff007c0c */ /* 0x000fc6000bf01270 */
[----:B------:R-:W-:-:S04]  /*12f0*/  UIADD3 UR5, UR5, 0x100, URZ ;  /* 0x0000010005057890 */ /* 0x000fc8000fffe03f */
[----:B------:R-:W-:-:S04]  /*1300*/  USHF.R.U32.HI UR5, URZ, 0x4, UR5 ;  /* 0x000000043f057899 */ /* 0x000fc80008011605 */
[----:B------:R-:W-:Y:S02]  /*1310*/  ULOP3.LUT UR41, UR5, 0x3fff, URZ, 0xc0, !UPT ;  /* 0x00003fff05297892 */ /* 0x000fe4000f8ec03f */
[----:B-12---:R-:W-:Y:S10]  /*1320*/  @P0 BRA `(.L_x_17) ;  /* 0x0000000000400947 */ /* 0x006ff40003800000 */
[----:B------:R-:W-:Y:S01]  /*1330*/  MOV R0, 0x0 ;  /* 0x0000000000007802 */ /* 0x000fe20000000f00 */
[----:B------:R-:W-:Y:S01]  /*1340*/  ULDC.64 UR4, c[0x4][0x68] ;  /* 0x01001a0000047ab9 */ /* 0x000fe20000000a00 */
[----:B------:R-:W-:Y:S01]  /*1350*/  ULDC.64 UR6, c[0x4][0x8] ;  /* 0x0100020000067ab9 */ /* 0x000fe20000000a00 */
[----:B01----:R-:W-:Y:S01]  /*1360*/  IMAD.U32 R4, RZ, RZ, UR4 ;  /* 0x00000004ff047e24 */ /* 0x003fe2000f8e00ff */
[----:B------:R0:W1:Y:S01]  /*1370*/  LDC.64 R14, c[0x4][R0] ;  /* 0x01000000000e7b82 */ /* 0x0000620000000a00 */
[----:B------:R-:W-:Y:S01]  /*1380*/  IMAD.U32 R5, RZ, RZ, UR5 ;  /* 0x00000005ff057e24 */ /* 0x000fe2000f8e00ff */
[----:B------:R-:W-:Y:S01]  /*1390*/  ULDC.64 UR4, c[0x4][0x70] ;  /* 0x01001c0000047ab9 */ /* 0x000fe20000000a00 */
[----:B------:R-:W-:Y:S01]  /*13a0*/  MOV R10, UR6 ;  /* 0x00000006000a7c02 */ /* 0x000fe20008000f00 */
[----:B------:R-:W-:Y:S02]  /*13b0*/  IMAD.U32 R6, RZ, RZ, UR4 ;  /* 0x00000004ff067e24 */ /* 0x000fe4000f8e00ff */
[----:B------:R-:W-:-:S02]  /*13c0*/  IMAD.U32 R7, RZ, RZ, UR5 ;  /* 0x00000005ff077e24 */ /* 0x000fc4000f8e00ff */
[----:B------:R-:W-:Y:S02]  /*13d0*/  IMAD.U32 R11, RZ, RZ, UR7 ;  /* 0x00000007ff0b7e24 */ /* 0x000fe4000f8e00ff */
[----:B------:R-:W-:Y:S02]  /*13e0*/  IMAD.MOV.U32 R8, RZ, RZ, 0x1e1 ;  /* 0x000001e1ff087424 */ /* 0x000fe400078e00ff */
[----:B------:R-:W-:Y:S02]  /*13f0*/  IMAD.MOV.U32 R12, RZ, RZ, 0x1 ;  /* 0x00000001ff0c7424 */ /* 0x000fe400078e00ff */
[----:B0-----:R-:W-:-:S07]  /*1400*/  IMAD.MOV.U32 R13, RZ, RZ, RZ ;  /* 0x000000ffff0d7224 */ /* 0x001fce00078e00ff */
[----:B------:R-:W-:-:S07]  /*1410*/  LEPC R20, `(.L_x_17) ;  /* 0x000000001014794e */ /* 0x000fce0000000000 */
[----:B-12--5:R-:W-:Y:S05]  /*1420*/  CALL.ABS.NOINC R14 ;  /* 0x000000000e007343 */ /* 0x026fea0003c00000 */
.L_x_17:
[----:B------:R-:W-:-:S13]  /*1430*/  ISETP.NE.AND P0, PT, R166, 0x3, PT ;  /* 0x00000003a600780c */ /* 0x000fda0003f05270 */
[----:B------:R-:W-:Y:S05]  /*1440*/  @!P0 BRA `(.L_x_18) ;  /* 0x0000000000048947 */ /* 0x000fea0003800000 */
[----:B------:R-:W-:Y:S01]  /*1450*/  BPT.TRAP 0x1 ;  /* 0x000000040000795c */ /* 0x000fe20000300000 */
.L_x_18:
[----:B------:R-:W3:Y:S01]  /*1460*/  S2UR UR5, SR_CgaCtaId ;  /* 0x00000000000579c3 */ /* 0x000ee20000008800 */
[----:B------:R-:W-:Y:S01]  /*1470*/  UMOV UR4, 0x400 ;  /* 0x0000040000047882 */ /* 0x000fe20000000000 */
[----:B------:R-:W-:Y:S02]  /*1480*/  IMAD.U32 R0, RZ, RZ, UR38 ;  /* 0x00000026ff007e24 */ /* 0x000fe4000f8e00ff */
[----:B------:R-:W-:-:S03]  /*1490*/  IMAD.U32 R3, RZ, RZ, UR39 ;  /* 0x00000027ff037e24 */ /* 0x000fc6000f8e00ff */
[----:B------:R-:W-:Y:S01]  /*14a0*/  SHF.L.U32 R0, R0, 0x1f, RZ ;  /* 0x0000001f00007819 */ /* 0x000fe200000006ff */
[----:B---3--:R-:W-:-:S06]  /*14b0*/  ULEA UR4, UR5, UR4, 0x18 ;  /* 0x0000000405047291 */ /* 0x008fcc000f8ec03f */
[----:B------:R-:W-:-:S04]  /*14c0*/  IMAD.U32 R6, RZ, RZ, UR4 ;  /* 0x00000004ff067e24 */ /* 0x000fc8000f8e00ff */
[----:B------:R-:W-:-:S04]  /*14d0*/  IMAD R3, R3, 0x8, R6 ;  /* 0x0000000803037824 */ /* 0x000fc800078e0206 */
[----:B------:R3:W4:Y:S01]  /*14e0*/  SYNCS.PHASECHK.TRANS64.TRYWAIT P1, [R3+URZ], R0 ;  /* 0x00000000030075a7 */ /* 0x000722000802017f */
[----:B------:R-:W-:Y:S05]  /*14f0*/  @!P0 BRA `(.L_x_19) ;  /* 0x0000000000048947 */ /* 0x000fea0003800000 */
[----:B------:R-:W-:Y:S01]  /*1500*/  BPT.TRAP 0x1 ;  /* 0x000000040000795c */ /* 0x000fe20000300000 */
.L_x_19:
[----:B----4-:R-:W-:Y:S05]  /*1510*/  @P1 BRA `(.L_x_20) ;  /* 0x0000000000081947 */ /* 0x010fea0003800000 */
[----:B------:R-:W4:Y:S02]  /*1520*/  SYNCS.PHASECHK.TRANS64.TRYWAIT P1, [R3+URZ], R0 ;  /* 0x00000000030075a7 */ /* 0x000f24000802017f */
[----:B----4-:R-:W-:Y:S05]  /*1530*/  @!P1 BRA `(.L_x_21) ;  /* 0x000000ac005c9947 */ /* 0x010fea0003800000 */
.L_x_20:
[----:B------:R-:W-:-:S04]  /*1540*/  UISETP.LT.AND UP0, UPT, UR40, 0x1, UPT ;  /* 0x000000012800788c */ /* 0x000fc8000bf01270 */
[----:B------:R-:W-:-:S06]  /*1550*/  USEL UR4, UR40, 0x1, UP0 ;  /* 0x0000000128047887 */ /* 0x000fcc0008000000 */
[----:B---34-:R-:W-:Y:S01]  /*1560*/  MOV R0, UR4 ;  /* 0x0000000400007c02 */ /* 0x018fe20008000f00 */
[----:B------:R-:W-:Y:S05]  /*1570*/  WARPSYNC.ALL ;  /* 0x0000000000007948 */ /* 0x000fea0003800000 */
[----:B------:R-:W-:-:S04]  /*1580*/  IADD3 R0, -R0, UR40, RZ ;  /* 0x0000002800007c10 */ /* 0x000fc8000fffe1ff */
[----:B------:R-:W-:Y:S02]  /*1590*/  ISETP.GE.AND P1, PT, R0, 0x1, PT ;  /* 0x000000010000780c */ /* 0x000fe40003f26270 */
[----:B------:R-:W-:Y:S01]  /*15a0*/  R2UR UR4, R6 ;  /* 0x00000000060472ca */ /* 0x000fe200000e0000 */
[----:B------:R-:W-:Y:S01]  /*15b0*/  WARPGROUP.ARRIVE ;  /* 0x00000000000079c5 */ /* 0x000fe20000000000 */
[----:B------:R-:W-:Y:S01]  /*15c0*/  UMOV UR9, 0x80000020 ;  /* 0x8000002000097882 */ /* 0x000fe20000000000 */
[----:B------:R-:W-:-:S10]  /*15d0*/  UMOV UR11, 0x80000020 ;  /* 0x80000020000b7882 */ /* 0x000fd40000000000 */
[----:B------:R-:W-:-:S04]  /*15e0*/  UIADD3 UR4, UR4, 0x14100, URZ ;  /* 0x0001410004047890 */ /* 0x000fc8000fffe03f */
[----:B------:R-:W-:-:S04]  /*15f0*/  USHF.R.U32.HI UR4, URZ, 0x4, UR4 ;  /* 0x000000043f047899 */ /* 0x000fc80008011604 */
[----:B------:R-:W-:Y:S02]  /*1600*/  ULOP3.LUT UR5, UR4, 0x3fff, URZ, 0xc0, !UPT ;  /* 0x00003fff04057892 */ /* 0x000fe4000f8ec03f */
[----:B------:R-:W-:Y:S02]  /*1610*/  ULOP3.LUT UR4, UR41, 0x10000, URZ, 0xfc, !UPT ;  /* 0x0001000029047892 */ /* 0x000fe4000f8efc3f */
[----:B------:R-:W-:Y:S02]  /*1620*/  ULOP3.LUT UR5, UR5, 0x10000, URZ, 0xfc, !UPT ;  /* 0x0001000005057892 */ /* 0x000fe4000f8efc3f */
[----:B------:R-:W-:Y:S02]  /*1630*/  ULEA UR6, UR39, UR4, 0xa ;  /* 0x0000000427067291 */ /* 0x000fe4000f8e503f */
[----:B------:R-:W-:-:S05]  /*1640*/  ULEA UR7, UR39, UR5, 0x9 ;  /* 0x0000000527077291 */ /* 0x000fca000f8e483f */
[----:B------:R-:W-:Y:S02]  /*1650*/  UMOV UR8, UR6 ;  /* 0x0000000600087c82 */ /* 0x000fe40008000000 */
[----:B------:R-:W-:Y:S02]  /*1660*/  UMOV UR10, UR7 ;  /* 0x00000007000a7c82 */ /* 0x000fe40008000000 */
[----:B------:R-:W-:Y:S01]  /*1670*/  HGMMA.64x128x16.F32 R88, gdesc[UR8], RZ, !UPT, gsb0 ;  /* 0x01e00000085879f0 */ /* 0x000fe2000c0008ff */
[----:B------:R-:W-:Y:S01]  /*1680*/  UIADD3 UR8, UR6, 0x200, URZ ;  /* 0x0000020006087890 */ /* 0x000fe2000fffe03f */
[----:B------:R-:W-:Y:S01]  /*1690*/  UMOV UR9, 0x80000020 ;  /* 0x8000002000097882 */ /* 0x000fe20000000000 */
[----:B------:R-:W-:Y:S02]  /*16a0*/  WARPGROUP.DEPBAR.LE gsb0, 0x0 ;  /* 0x00008000000079c5 */ /* 0x000fe40000010000 */
[----:B------:R-:W-:-:S07]  /*16b0*/  WARPGROUP.ARRIVE ;  /* 0x00000000000079c5 */ /* 0x000fce0000000000 */
[----:B------:R-:W-:Y:S01]  /*16c0*/  HGMMA.64x128x16.F32 R24, gdesc[UR8], RZ, !UPT, gsb0 ;  /* 0x01e00000081879f0 */ /* 0x000fe2000c0008ff */
[----:B------:R-:W-:Y:S02]  /*16d0*/  UIADD3 UR8, UR6, 0x2, URZ ;  /* 0x0000000206087890 */ /* 0x000fe4000fffe03f */
[----:B------:R-:W-:Y:S01]  /*16e0*/  UIADD3 UR10, UR7, 0x2, URZ ;  /* 0x00000002070a7890 */ /* 0x000fe2000fffe03f */
[----:B------:R-:W-:Y:S01]  /*16f0*/  UMOV UR9, 0x80000020 ;  /* 0x8000002000097882 */ /* 0x000fe20000000000 */
[----:B------:R-:W-:Y:S01]  /*1700*/  UMOV UR11, 0x80000020 ;  /* 0x80000020000b7882 */ /* 0x000fe20000000000 */
[----:B------:R-:W-:Y:S02]  /*1710*/  WARPGROUP.DEPBAR.LE gsb0, 0x0 ;  /* 0x00008000000079c5 */ /* 0x000fe40000010000 */
[----:B------:R-:W-:-:S06]  /*1720*/  WARPGROUP.ARRIVE ;  /* 0x00000000000079c5 */ /* 0x000fcc0000000000 */
[----:B------:R-:W-:Y:S01]  /*1730*/  HGMMA.64x128x16.F32 R88, gdesc[UR8], R88, gsb0 ;  /* 0x01e00000085879f0 */ /* 0x000fe20008000858 */
[----:B------:R-:W-:Y:S01]  /*1740*/  UIADD3 UR8, UR6, 0x202, URZ ;  /* 0x0000020206087890 */ /* 0x000fe2000fffe03f */
[----:B------:R-:W-:Y:S01]  /*1750*/  UMOV UR9, 0x80000020 ;  /* 0x8000002000097882 */ /* 0x000fe20000000000 */
[----:B------:R-:W-:Y:S02]  /*1760*/  WARPGROUP.DEPBAR.LE gsb0, 0x0 ;  /* 0x00008000000079c5 */ /* 0x000fe40000010000 */
[----:B------:R-:W-:-:S07]  /*1770*/  WARPGROUP.ARRIVE ;  /* 0x00000000000079c5 */ /* 0x000fce0000000000 */
[----:B------:R-:W-:Y:S03]  /*1780*/  HGMMA.64x128x16.F32 R24, gdesc[UR8], R24, gsb0 ;  /* 0x01e00000081879f0 */ /* 0x000fe60008000818 */
[----:B------:R-:W-:Y:S02]  /*1790*/  WARPGROUP.DEPBAR.LE gsb0, 0x0 ;  /* 0x00008000000079c5 */ /* 0x000fe40000010000 */
[----:B------:R-:W-:Y:S05]  /*17a0*/  @!P1 BRA `(.L_x_22) ;  /* 0x0000000400149947 */ /* 0x000fea0003800000 */
[----:B------:R-:W-:Y:S02]  /*17b0*/  UIADD3 UR6, UR39, 0x1, URZ ;  /* 0x0000000127067890 */ /* 0x000fe4000fffe03f */
[----:B------:R-:W-:Y:S02]  /*17c0*/  IMAD.U32 R3, RZ, RZ, UR39 ;  /* 0x00000027ff037e24 */ /* 0x000fe4000f8e00ff */
[----:B------:R-:W-:-:S04]  /*17d0*/  UISETP.NE.AND UP0, UPT, UR6, 0x5, UPT ;  /* 0x000000050600788c */ /* 0x000fc8000bf05270 */
[----:B------:R-:W-:Y:S02]  /*17e0*/  USEL UR7, URZ, 0x1, UP0 ;  /* 0x000000013f077887 */ /* 0x000fe40008000000 */
[----:B------:R-:W-:Y:S02]  /*17f0*/  USEL UR6, UR6, URZ, UP0 ;  /* 0x0000003f06067287 */ /* 0x000fe40008000000 */
[----:B------:R-:W-:-:S06]  /*1800*/  ULOP3.LUT UR7, UR38, UR7, URZ, 0x3c, !UPT ;  /* 0x0000000726077292 */ /* 0x000fcc000f8e3c3f */
[----:B------:R-:W-:-:S07]  /*1810*/  IMAD.U32 R7, RZ, RZ, UR7 ;  /* 0x00000007ff077e24 */ /* 0x000fce000f8e00ff */
.L_x_29:
[----:B------:R-:W-:Y:S05]  /*1820*/  @!P0 BRA `(.L_x_23) ;  /* 0x0000000000048947 */ /* 0x000fea0003800000 */
[----:B------:R-:W-:Y:S01]  /*1830*/  BPT.TRAP 0x1 ;  /* 0x000000040000795c */ /* 0x000fe20000300000 */
.L_x_23:
[----:B------:R-:W3:Y:S01]  /*1840*/  S2UR UR8, SR_CgaCtaId ;  /* 0x00000000000879c3 */ /* 0x000ee20000008800 */
[----:B------:R-:W-:Y:S01]  /*1850*/  UMOV UR7, 0x400 ;  /* 0x0000040000077882 */ /* 0x000fe20000000000 */
[----:B01----:R-:W-:Y:S01]  /*1860*/  IMAD.U32 R5, RZ, RZ, UR6 ;  /* 0x00000006ff057e24 */ /* 0x003fe2000f8e00ff */
[----:B------:R-:W-:Y:S01]  /*1870*/  SHF.L.U32 R4, R7, 0x1f, RZ ;  /* 0x0000001f07047819 */ /* 0x000fe200000006ff */
[----:B---3--:R-:W-:-:S06]  /*1880*/  ULEA UR7, UR8, UR7, 0x18 ;  /* 0x0000000708077291 */ /* 0x008fcc000f8ec03f */
[----:B------:R-:W-:-:S04]  /*1890*/  IMAD.U32 R6, RZ, RZ, UR7 ;  /* 0x00000007ff067e24 */ /* 0x000fc8000f8e00ff */
[----:B------:R-:W-:-:S04]  /*18a0*/  IMAD R5, R5, 0x8, R6 ;  /* 0x0000000805057824 */ /* 0x000fc800078e0206 */
[----:B------:R0:W1:Y:S01]  /*18b0*/  SYNCS.PHASECHK.TRANS64.TRYWAIT P1, [R5+URZ], R4 ;  /* 0x00000004050075a7 */ /* 0x000062000802017f */
[----:B------:R-:W-:Y:S05]  /*18c0*/  @!P0 BRA `(.L_x_24) ;  /* 0x0000000000048947 */ /* 0x000fea0003800000 */
[----:B------:R-:W-:Y:S01]  /*18d0*/  BPT.TRAP 0x1 ;  /* 0x000000040000795c */ /* 0x000fe20000300000 */
.L_x_24:
[----:B-1----:R-:W-:Y:S05]  /*18e0*/  @P1 BRA `(.L_x_25) ;  /* 0x0000000000081947 */ /* 0x002fea0003800000 */
[----:B------:R-:W1:Y:S02]  /*18f0*/  SYNCS.PHASECHK.TRANS64.TRYWAIT P1, [R5+URZ], R4 ;  /* 0x00000004050075a7 */ /* 0x000e64000802017f */
[----:B-1----:R-:W-:Y:S05]  /*1900*/  @!P1 BRA `(.L_x_26) ;  /* 0x000000a8007c9947 */ /* 0x002fea0003800000 */
.L_x_25:
[----:B------:R-:W-:Y:S01]  /*1910*/  ULEA UR7, UR6, UR4, 0xa ;  /* 0x0000000406077291 */ /* 0x000fe2000f8e503f */
[----:B------:R-:W-:Y:S01]  /*1920*/  WARPGROUP.ARRIVE ;  /* 0x00000000000079c5 */ /* 0x000fe20000000000 */
[----:B------:R-:W-:Y:S01]  /*1930*/  ULEA UR12, UR6, UR5, 0x9 ;  /* 0x00000005060c7291 */ /* 0x000fe2000f8e483f */
[----:B------:R-:W-:Y:S01]  /*1940*/  UMOV UR9, 0x80000020 ;  /* 0x8000002000097882 */ /* 0x000fe20000000000 */
[----:B------:R-:W-:-:S03]  /*1950*/  UMOV UR11, 0x80000020 ;  /* 0x80000020000b7882 */ /* 0x000fc60000000000 */
[----:B------:R-:W-:Y:S02]  /*1960*/  UMOV UR8, UR7 ;  /* 0x0000000700087c82 */ /* 0x000fe40008000000 */
[----:B------:R-:W-:Y:S02]  /*1970*/  UMOV UR10, UR12 ;  /* 0x0000000c000a7c82 */ /* 0x000fe40008000000 */
[----:B------:R-:W-:Y:S01]  /*1980*/  HGMMA.64x128x16.F32 R88, gdesc[UR8], R88, gsb0 ;  /* 0x01e00000085879f0 */ /* 0x000fe20008000858 */
[----:B------:R-:W-:Y:S01]  /*1990*/  UIADD3 UR8, UR7, 0x200, URZ ;  /* 0x0000020007087890 */ /* 0x000fe2000fffe03f */
[----:B------:R-:W-:Y:S01]  /*19a0*/  UMOV UR9, 0x80000020 ;  /* 0x8000002000097882 */ /* 0x000fe20000000000 */
[----:B------:R-:W-:Y:S02]  /*19b0*/  WARPGROUP.DEPBAR.LE gsb0, 0x0 ;  /* 0x00008000000079c5 */ /* 0x000fe40000010000 */
[----:B------:R-:W-:-:S07]  /*19c0*/  WARPGROUP.ARRIVE ;  /* 0x00000000000079c5 */ /* 0x000fce0000000000 */
[----:B------:R-:W-:Y:S01]  /*19d0*/  HGMMA.64x128x16.F32 R24, gdesc[UR8], R24, gsb0 ;  /* 0x01e00000081879f0 */ /* 0x000fe20008000818 */
        /* <DEDUP_REMOVED lines=14> */
[----:B------:R-:W-:Y:S01]  /*1ac0*/  BPT.TRAP 0x1 ;  /* 0x000000040000795c */ /* 0x000fe20000300000 */
.L_x_27:
[----:B------:R-:W-:-:S13]  /*1ad0*/  ISETP.NE.AND P1, PT, R22, RZ, PT ;  /* 0x000000ff1600720c */ /* 0x000fda0003f25270 */
[----:B01----:R-:W-:-:S04]  /*1ae0*/  @P1 IMAD R4, R3, 0x8, R6 ;  /* 0x0000000803041824 */ /* 0x003fc800078e0206 */
[----:B------:R-:W-:-:S05]  /*1af0*/  @P1 VIADD R5, R4, 0x28 ;  /* 0x0000002804051836 */ /* 0x000fca0000000000 */
[----:B------:R-:W-:-:S04]  /*1b00*/  @P1 PRMT R5, R152, 0x654, R5 ;  /* 0x0000065498051816 */ /* 0x000fc80000000005 */
[----:B------:R0:W-:Y:S01]  /*1b10*/  @P1 SYNCS.ARRIVE.TRANS64.RED.A1T0 RZ, [R5+URZ], RZ ;  /* 0x000000ff05ff19a7 */ /* 0x0001e2000810043f */
[----:B------:R-:W-:-:S13]  /*1b20*/  ISETP.GT.U32.AND P1, PT, R19, 0x1, PT ;  /* 0x000000011300780c */ /* 0x000fda0003f24070 */
[----:B0-----:R-:W-:Y:S05]  /*1b30*/  @P1 BRA `(.L_x_28) ;  /* 0x0000000000041947 */ /* 0x001fea0003800000 */
[----:B------:R-:W-:Y:S01]  /*1b40*/  BPT.TRAP 0x1 ;  /* 0x000000040000795c */ /* 0x000fe20000300000 */
.L_x_28:
[----:B------:R-:W-:Y:S01]  /*1b50*/  UIADD3 UR6, UR6, 0x1, URZ ;  /* 0x0000000106067890 */ /* 0x000fe2000fffe03f */
[C---:B------:R-:W-:Y:S01]  /*1b60*/  ISETP.GT.AND P2, PT, R0.reuse, 0x1, PT ;  /* 0x000000010000780c */ /* 0x040fe20003f44270 */
[----:B------:R-:W-:Y:S01]  /*1b70*/  VIADD R3, R3, 0x1 ;  /* 0x0000000103037836 */ /* 0x000fe20000000000 */
[----:B------:R-:W-:Y:S01]  /*1b80*/  IADD3 R0, R0, -0x1, RZ ;  /* 0xffffffff00007810 */ /* 0x000fe20007ffe0ff */
[----:B------:R-:W-:-:S03]  /*1b90*/  UISETP.NE.AND UP0, UPT, UR6, 0x5, UPT ;  /* 0x000000050600788c */ /* 0x000fc6000bf05270 */
[C---:B------:R-:W-:Y:S01]  /*1ba0*/  ISETP.NE.AND P1, PT, R3.reuse, 0x5, PT ;  /* 0x000000050300780c */ /* 0x040fe20003f25270 */
[----:B------:R-:W-:Y:S02]  /*1bb0*/  USEL UR7, URZ, 0x1, UP0 ;  /* 0x000000013f077887 */ /* 0x000fe40008000000 */
[----:B------:R-:W-:Y:S01]  /*1bc0*/  USEL UR6, UR6, URZ, UP0 ;  /* 0x0000003f06067287 */ /* 0x000fe20008000000 */
[----:B------:R-:W-:-:S03]  /*1bd0*/  SEL R3, R3, RZ, P1 ;  /* 0x000000ff03037207 */ /* 0x000fc60000800000 */
[----:B------:R-:W-:Y:S01]  /*1be0*/  LOP3.LUT R7, R7, UR7, RZ, 0x3c, !PT ;  /* 0x0000000707077c12 */ /* 0x000fe2000f8e3cff */
[----:B------:R-:W-:Y:S07]  /*1bf0*/  @P2 BRA `(.L_x_29) ;  /* 0xfffffffc00082947 */ /* 0x000fee000383ffff */
.L_x_22:
[----:B------:R-:W3:Y:S02]  /*1c00*/  LDC R0, c[0x0][0x28c] ;  /* 0x0000a300ff007b82 */ /* 0x000ee40000000800 */
[----:B---3--:R-:W-:-:S13]  /*1c10*/  ISETP.GE.AND P1, PT, R0, 0x1, PT ;  /* 0x000000010000780c */ /* 0x008fda0003f26270 */
[----:B------:R-:W-:Y:S05]  /*1c20*/  @!P1 BRA `(.L_x_30) ;  /* 0x0000000000509947 */ /* 0x000fea0003800000 */
[----:B------:R-:W-:Y:S05]  /*1c30*/  @!P0 BRA `(.L_x_31) ;  /* 0x0000000000048947 */ /* 0x000fea0003800000 */
[----:B------:R-:W-:Y:S01]  /*1c40*/  BPT.TRAP 0x1 ;  /* 0x000000040000795c */ /* 0x000fe20000300000 */
.L_x_31:
[----:B------:R-:W-:Y:S01]  /*1c50*/  ISETP.NE.AND P0, PT, R22, RZ, PT ;  /* 0x000000ff1600720c */ /* 0x000fe20003f05270 */
[----:B------:R-:W-:Y:S01]  /*1c60*/  BSSY B0, `(.L_x_32) ;  /* 0x000000e000007945 */ /* 0x000fe20003800000 */
[----:B------:R-:W-:-:S11]  /*1c70*/  ISETP.GT.U32.AND P1, PT, R19, 0x1, PT ;  /* 0x000000011300780c */ /* 0x000fd60003f24070 */
[----:B------:R-:W-:Y:S05]  /*1c80*/  @!P0 BRA `(.L_x_33) ;  /* 0x00000000002c8947 */ /* 0x000fea0003800000 */
[----:B------:R-:W-:-:S04]  /*1c90*/  UISETP.LT.AND UP0, UPT, UR40, 0x1, UPT ;  /* 0x000000012800788c */ /* 0x000fc8000bf01270 */
[----:B------:R-:W-:-:S04]  /*1ca0*/  USEL UR6, UR40, 0x1, UP0 ;  /* 0x0000000128067887 */ /* 0x000fc80008000000 */
[----:B------:R-:W-:-:S04]  /*1cb0*/  UIADD3 UR6, UR39, UR40, -UR6 ;  /* 0x0000002827067290 */ /* 0x000fc8000fffe806 */
[----:B------:R-:W-:-:S04]  /*1cc0*/  UIMAD.WIDE.U32 UR4, UR6, -0x33333333, URZ ;  /* 0xcccccccd060478a5 */ /* 0x000fc8000f8e003f */
[----:B------:R-:W-:-:S04]  /*1cd0*/  USHF.R.U32.HI UR4, URZ, 0x2, UR5 ;  /* 0x000000023f047899 */ /* 0x000fc80008011605 */
[----:B------:R-:W-:-:S06]  /*1ce0*/  UIMAD UR6, UR4, -0x5, UR6 ;  /* 0xfffffffb040678a4 */ /* 0x000fcc000f8e0206 */
[----:B------:R-:W-:-:S04]  /*1cf0*/  IMAD.U32 R3, RZ, RZ, UR6 ;  /* 0x00000006ff037e24 */ /* 0x000fc8000f8e00ff */
[----:B------:R-:W-:-:S04]  /*1d00*/  IMAD R0, R3, 0x8, R6 ;  /* 0x0000000803007824 */ /* 0x000fc800078e0206 */
[----:B------:R-:W-:-:S05]  /*1d10*/  VIADD R3, R0, 0x28 ;  /* 0x0000002800037836 */ /* 0x000fca0000000000 */
[----:B------:R-:W-:-:S04]  /*1d20*/  PRMT R3, R152, 0x654, R3 ;  /* 0x0000065498037816 */ /* 0x000fc80000000003 */
[----:B------:R3:W-:Y:S03]  /*1d30*/  SYNCS.ARRIVE.TRANS64.RED.A1T0 RZ, [R3+URZ], RZ ;  /* 0x000000ff03ff79a7 */ /* 0x0007e6000810043f */
.L_x_33:
[----:B------:R-:W-:Y:S05]  /*1d40*/  BSYNC B0 ;  /* 0x0000000000007941 */ /* 0x000fea0003800000 */
.L_x_32:
[----:B------:R-:W-:Y:S05]  /*1d50*/  @P1 BRA `(.L_x_30) ;  /* 0x0000000000041947 */ /* 0x000fea0003800000 */
[----:B------:R-:W-:Y:S01]  /*1d60*/  BPT.TRAP 0x1 ;  /* 0x000000040000795c */ /* 0x000fe20000300000 */
.L_x_30:
[----:B------:R-:W4:Y:S01]  /*1d70*/  LDC R6, c[0x0][0x288] ;  /* 0x0000a200ff067b82 */ /* 0x000f220000000800 */
[--C-:B------:R-:W-:Y:S01]  /*1d80*/  SHF.R.U32.HI R0, RZ, 0x2, R18.reuse ;  /* 0x00000002ff007819 */ /* 0x100fe20000011612 */
[----:B------:R-:W-:Y:S01]  /*1d90*/  IMAD.SHL.U32 R13, R154, 0x80, RZ ;  /* 0x000000809a0d7824 */ /* 0x000fe200078e00ff */
[----:B01----:R-:W-:Y:S01]  /*1da0*/  SHF.R.U32.HI R5, RZ, 0x7, R18 ;  /* 0x00000007ff057819 */ /* 0x003fe20000011612 */
[----:B------:R-:W-:Y:S01]  /*1db0*/  UIADD3 UR39, UR40, UR39, URZ ;  /* 0x0000002728277290 */ /* 0x000fe2000fffe03f */
[----:B------:R-:W-:Y:S01]  /*1dc0*/  LOP3.LUT R4, R18, 0x60, RZ, 0xc0, !PT ;  /* 0x0000006012047812 */ /* 0x000fe200078ec0ff */
[----:B------:R-:W-:Y:S01]  /*1dd0*/  ULDC UR7, c[0x0][0x284] ;  /* 0x0000a10000077ab9 */ /* 0x000fe20000000800 */
[----:B---3--:R-:W-:Y:S01]  /*1de0*/  LOP3.LUT R3, R0, 0x7, RZ, 0xc0, !PT ;  /* 0x0000000700037812 */ /* 0x008fe200078ec0ff */
[----:B------:R-:W-:Y:S01]  /*1df0*/  UISETP.GT.U32.AND UP0, UPT, UR39, 0x4, UPT ;  /* 0x000000042700788c */ /* 0x000fe2000bf04070 */
[----:B------:R-:W-:Y:S01]  /*1e00*/  LOP3.LUT R0, R5, 0x1, RZ, 0xc0, !PT ;  /* 0x0000000105007812 */ /* 0x000fe200078ec0ff */
[----:B------:R-:W-:Y:S01]  /*1e10*/  UISETP.GE.U32.AND UP1, UPT, UR40, 0x5, UPT ;  /* 0x000000052800788c */ /* 0x000fe2000bf26070 */
[----:B------:R-:W-:Y:S01]  /*1e20*/  SHF.R.U32.HI R10, RZ, 0x1, R4 ;  /* 0x00000001ff0a7819 */ /* 0x000fe20000011604 */
[----:B------:R-:W-:Y:S01]  /*1e30*/  UISETP.LT.U32.AND UP0, UPT, UR40, 0x5, UP0 ;  /* 0x000000052800788c */ /* 0x000fe20008701070 */
[----:B------:R-:W-:Y:S01]  /*1e40*/  LOP3.LUT R4, R18, 0x3, RZ, 0xc0, !PT ;  /* 0x0000000312047812 */ /* 0x000fe200078ec0ff */
[----:B------:R-:W-:Y:S01]  /*1e50*/  IMAD.SHL.U32 R8, R0, 0x40, RZ ;  /* 0x0000004000087824 */ /* 0x000fe200078e00ff */
[----:B------:R-:W-:Y:S01]  /*1e60*/  IADD3 R5, RZ, -R10, -R3 ;  /* 0x8000000aff057210 */ /* 0x000fe20007ffe803 */
[----:B------:R-:W-:Y:S01]  /*1e70*/  ULDC.64 UR8, c[0x0][0x5d0] ;  /* 0x0001740000087ab9 */ /* 0x000fe20000000a00 */
[----:B------:R-:W-:Y:S01]  /*1e80*/  SHF.R.S32.HI R21, RZ, 0x1f, R23 ;  /* 0x0000001fff157819 */ /* 0x000fe20000011417 */
[----:B------:R-:W-:Y:S01]  /*1e90*/  UIMAD.WIDE.U32 UR4, UR39, -0x33333333, URZ ;  /* 0xcccccccd270478a5 */ /* 0x000fe2000f8e003f */
[----:B--2---:R-:W-:Y:S01]  /*1ea0*/  LOP3.LUT R157, R8, 0x40, R3, 0xe2, !PT ;  /* 0x00000040089d7812 */ /* 0x004fe200078ee203 */
[----:B------:R-:W-:Y:S01]  /*1eb0*/  IMAD R3, R0, -0x40, R5 ;  /* 0xffffffc000037824 */ /* 0x000fe200078e0205 */
[----:B------:R-:W-:Y:S01]  /*1ec0*/  USEL UR6, URZ, 0x1, !UP0 ;  /* 0x000000013f067887 */ /* 0x000fe2000c000000 */
[----:B------:R-:W-:Y:S01]  /*1ed0*/  IMAD.SHL.U32 R0, R153, 0x100, RZ ;  /* 0x0000010099007824 */ /* 0x000fe200078e00ff */
[----:B------:R-:W-:Y:S01]  /*1ee0*/  USHF.R.U32.HI UR4, URZ, 0x2, UR5 ;  /* 0x000000023f047899 */ /* 0x000fe20008011605 */
[----:B----4-:R-:W-:Y:S01]  /*1ef0*/  IMAD R12, R4, -0x2, R6 ;  /* 0xfffffffe040c7824 */ /* 0x010fe200078e0206 */
[----:B------:R-:W-:Y:S01]  /*1f00*/  ISETP.GE.AND P0, PT, R13, R6, PT ;  /* 0x000000060d00720c */ /* 0x000fe20003f06270 */
[----:B------:R-:W-:Y:S01]  /*1f10*/  IMAD.SHL.U32 R6, R18, 0x2, RZ ;  /* 0x0000000212067824 */ /* 0x000fe200078e00ff */
[----:B------:R-:W-:Y:S01]  /*1f20*/  ULOP3.LUT UR38, UR38, UR6, URZ, 0x3c, !UPT ;  /* 0x0000000626267292 */ /* 0x000fe2000f8e3c3f */
[----:B------:R-:W-:Y:S01]  /*1f30*/  IMAD R4, R21, UR8, RZ ;  /* 0x0000000815047c24 */ /* 0x000fe2000f8e02ff */
[C---:B------:R-:W-:Y:S01]  /*1f40*/  ISETP.GE.OR P0, PT, R0.reuse, UR7, P0 ;  /* 0x0000000700007c0c */ /* 0x040fe20008706670 */
[----:B------:R-:W-:Y:S01]  /*1f50*/  IMAD.WIDE R8, R153, 0x100, RZ ;  /* 0x0000010099087825 */ /* 0x000fe200078e02ff */
[----:B------:R-:W-:Y:S01]  /*1f60*/  LOP3.LUT R6, R13, 0x6, R6, 0xf8, !PT ;  /* 0x000000060d067812 */ /* 0x000fe200078ef806 */
[----:B------:R-:W-:Y:S01]  /*1f70*/  UIMAD UR39, UR4, -0x5, UR39 ;  /* 0xfffffffb042778a4 */ /* 0x000fe2000f8e0227 */
[----:B------:R-:W-:Y:S01]  /*1f80*/  IADD3 R3, -R0, UR7, R3 ;  /* 0x0000000700037c10 */ /* 0x000fe2000fffe103 */
[----:B------:R-:W-:Y:S01]  /*1f90*/  IMAD R11, R23, UR9, R4 ;  /* 0x00000009170b7c24 */ /* 0x000fe2000f8e0204 */
[----:B------:R-:W-:Y:S01]  /*1fa0*/  SHF.R.S32.HI R7, RZ, 0x1f, R6 ;  /* 0x0000001fff077819 */ /* 0x000fe20000011406 */
[----:B------:R-:W-:Y:S01]  /*1fb0*/  @UP1 ULOP3.LUT UR38, UR38, 0x1, UR4, 0x78, !UPT ;  /* 0x0000000126261892 */ /* 0x000fe2000f8e7804 */
[----:B------:R-:W-:Y:S01]  /*1fc0*/  LOP3.LUT R157, R8, R157, R10, 0xfe, !PT ;  /* 0x0000009d089d7212 */ /* 0x000fe200078efe0a */
[----:B------:R-:W-:Y:S01]  /*1fd0*/  IMAD.MOV.U32 R153, RZ, RZ, -0x1 ;  /* 0xffffffffff997424 */ /* 0x000fe200078e00ff */
[----:B------:R-:W-:Y:S01]  /*1fe0*/  IADD3 R0, -R13, R12, RZ ;  /* 0x0000000c0d007210 */ /* 0x000fe20007ffe1ff */
[----:B------:R-:W-:-:S04]  /*1ff0*/  IMAD.WIDE.U32 R4, R23, UR8, R6 ;  /* 0x0000000817047c25 */ /* 0x000fc8000f8e0006 */
[----:B------:R-:W-:Y:S02]  /*2000*/  IMAD.IADD R11, R5, 0x1, R11 ;  /* 0x00000001050b7824 */ /* 0x000fe400078e020b */
[----:B------:R-:W-:Y:S01]  /*2010*/  IMAD.MOV.U32 R10, RZ, RZ, R4 ;  /* 0x000000ffff0a7224 */ /* 0x000fe200078e0004 */
[----:B------:R-:W-:Y:S06]  /*2020*/  @P0 BRA `(.L_x_34) ;  /* 0x0000008400680947 */ /* 0x000fec0003800000 */
[----:B------:R-:W0:Y:S01]  /*2030*/  LDC.64 R4, c[0x0][0x5c8] ;  /* 0x00017200ff047b82 */ /* 0x000e220000000a00 */
[----:B-----5:R-:W-:Y:S01]  /*2040*/  FSETP.NEU.AND P0, PT, R156, RZ, PT ;  /* 0x000000ff9c00720b */ /* 0x020fe20003f0d000 */
[----:B------:R-:W-:Y:S01]  /*2050*/  BSSY B0, `(.L_x_34) ;  /* 0x0000857000007945 */ /* 0x000fe20003800000 */
[----:B------:R-:W-:-:S04]  /*2060*/  ISETP.GT.AND P3, PT, R3, RZ, PT ;  /* 0x000000ff0300720c */ /* 0x000fc80003f64270 */
[----:B------:R-:W-:Y:S01]  /*2070*/  ISETP.GT.AND P1, PT, R0, RZ, P3 ;  /* 0x000000ff0000720c */ /* 0x000fe20001f24270 */
[-C--:B0-----:R-:W-:Y:S02]  /*2080*/  IMAD R12, R9, R4.reuse, RZ ;  /* 0x00000004090c7224 */ /* 0x081fe400078e02ff */
[----:B------:R-:W-:-:S04]  /*2090*/  IMAD.WIDE.U32 R168, R157, R4, R10 ;  /* 0x000000049da87225 */ /* 0x000fc800078e000a */
[----:B------:R-:W-:-:S04]  /*20a0*/  IMAD R11, R157, R5, R12 ;  /* 0x000000059d0b7224 */ /* 0x000fc800078e020c */
[----:B------:R-:W-:Y:S01]  /*20b0*/  IMAD.IADD R167, R169, 0x1, R11 ;  /* 0x00000001a9a77824 */ /* 0x000fe200078e020b */
[----:B------:R-:W-:Y:S06]  /*20c0*/  @!P0 BRA `(.L_x_35) ;  /* 0x0000006000088947 */ /* 0x000fec0003800000 */
[----:B------:R-:W0:Y:S01]  /*20d0*/  LDC.64 R12, c[0x0][0x5b8] ;  /* 0x00016e00ff0c7b82 */ /* 0x000e220000000a00 */
[----:B------:R-:W-:-:S07]  /*20e0*/  ULDC.64 UR4, c[0x0][0x5c0] ;  /* 0x0001700000047ab9 */ /* 0x000fce0000000a00 */
[----:B------:R-:W1:Y:S08]  /*20f0*/  LDC.64 R14, c[0x0][0x5b0] ;  /* 0x00016c00ff0e7b82 */ /* 0x000e700000000a00 */
[----:B------:R-:W2:Y:S01]  /*2100*/  LDC.64 R10, c[0x0][0x5a8] ;  /* 0x00016a00ff0a7b82 */ /* 0x000ea20000000a00 */
[----:B0-----:R-:W-:-:S04]  /*2110*/  IMAD R20, R21, R12, RZ ;  /* 0x0000000c15147224 */ /* 0x001fc800078e02ff */
[C---:B------:R-:W-:Y:S02]  /*2120*/  IMAD R13, R23.reuse, R13, R20 ;  /* 0x0000000d170d7224 */ /* 0x040fe400078e0214 */
[----:B------:R-:W-:-:S04]  /*2130*/  IMAD.WIDE.U32 R20, R23, R12, R6 ;  /* 0x0000000c17147225 */ /* 0x000fc800078e0006 */
[-C--:B-1----:R-:W-:Y:S02]  /*2140*/  IMAD R154, R9, R14.reuse, RZ ;  /* 0x0000000e099a7224 */ /* 0x082fe400078e02ff */
[----:B------:R-:W-:Y:S02]  /*2150*/  IMAD.IADD R159, R21, 0x1, R13 ;  /* 0x00000001159f7824 */ /* 0x000fe400078e020d */
[----:B------:R-:W-:Y:S02]  /*2160*/  IMAD.MOV.U32 R158, RZ, RZ, R20 ;  /* 0x000000ffff9e7224 */ /* 0x000fe400078e0014 */
[C---:B------:R-:W-:Y:S02]  /*2170*/  IMAD R169, R157.reuse, R15, R154 ;  /* 0x0000000f9da97224 */ /* 0x040fe400078e029a */
[----:B------:R-:W-:-:S04]  /*2180*/  IMAD.WIDE.U32 R160, R157, R14, R158 ;  /* 0x0000000e9da07225 */ /* 0x000fc800078e009e */
[----:B------:R-:W-:Y:S01]  /*2190*/  IMAD.IADD R154, R161, 0x1, R169 ;  /* 0x00000001a19a7824 */ /* 0x000fe200078e02a9 */
[----:B--2---:R-:W-:-:S04]  /*21a0*/  LEA R162, P0, R160, R10, 0x1 ;  /* 0x0000000aa0a27211 */ /* 0x004fc800078008ff */
[----:B------:R-:W-:-:S05]  /*21b0*/  LEA.HI.X R163, R160, R11, R154, 0x1, P0 ;  /* 0x0000000ba0a37211 */ /* 0x000fca00000f0c9a */
[----:B------:R-:W2:Y:S01]  /*21c0*/  @P1 LDG.E.LTC128B.U16 R154, desc[UR36][R162.64] ;  /* 0x00000024a29a1981 */ /* 0x000ea2000c1e1520 */
[----:B------:R-:W-:Y:S01]  /*21d0*/  IMAD.WIDE.U32 R164, R157, R14, R6 ;  /* 0x0000000e9da47225 */ /* 0x000fe200078e0006 */
[----:B------:R-:W-:Y:S01]  /*21e0*/  ISETP.GT.AND P2, PT, R0, 0x1, P3 ;  /* 0x000000010000780c */ /* 0x000fe20001f44270 */
[----:B------:R-:W-:Y:S01]  /*21f0*/  BSSY B1, `(.L_x_36) ;  /* 0x0000012000017945 */ /* 0x000fe20003800000 */
[----:B------:R-:W-:Y:S01]  /*2200*/  LEA R160, P0, R168, UR4, 0x1 ;  /* 0x00000004a8a07c11 */ /* 0x000fe2000f8008ff */
[----:B------:R-:W-:Y:S02]  /*2210*/  IMAD.IADD R165, R169, 0x1, R165 ;  /* 0x00000001a9a57824 */ /* 0x000fe400078e02a5 */
[----:B------:R-:W-:-:S04]  /*2220*/  IMAD.WIDE.U32 R164, R23, R12, R164 ;  /* 0x0000000c17a47225 */ /* 0x000fc800078e00a4 */
[----:B--2---:R-:W-:-:S05]  /*2230*/  HADD2.F32 R161, -RZ, R154.H0_H0 ;  /* 0x2000009affa17230 */ /* 0x004fca0000004100 */
[----:B------:R-:W-:-:S04]  /*2240*/  FMUL R161, R161, R156 ;  /* 0x0000009ca1a17220 */ /* 0x000fc80000400000 */
[----:B------:R-:W-:Y:S01]  /*2250*/  FFMA R161, R88, R155, R161 ;  /* 0x0000009b58a17223 */ /* 0x000fe200000000a1 */
[----:B------:R-:W-:-:S04]  /*2260*/  IMAD.IADD R88, R13, 0x1, R165 ;  /* 0x000000010d587824 */ /* 0x000fc800078e02a5 */
[----:B------:R-:W-:Y:S02]  /*2270*/  F2FP.F16.F32.PACK_AB R163, RZ, R161 ;  /* 0x000000a1ffa3723e */ /* 0x000fe400000000ff */
[----:B------:R-:W-:Y:S02]  /*2280*/  LEA.HI.X R161, R168, UR5, R167, 0x1, P0 ;  /* 0x00000005a8a17c11 */ /* 0x000fe400080f0ca7 */
[----:B------:R-:W-:Y:S02]  /*2290*/  PRMT R165, R163, 0x7610, R165 ;  /* 0x00007610a3a57816 */ /* 0x000fe400000000a5 */
[----:B------:R-:W-:-:S03]  /*22a0*/  LEA R162, P0, R164, R10, 0x1 ;  /* 0x0000000aa4a27211 */ /* 0x000fc600078008ff */
[----:B------:R0:W-:Y:S01]  /*22b0*/  @P1 STG.E.U16 desc[UR36][R160.64], R165 ;  /* 0x000000a5a0001986 */ /* 0x0001e2000c101524 */
[----:B------:R-:W-:Y:S02]  /*22c0*/  LEA.HI.X R163, R164, R11, R88, 0x1, P0 ;  /* 0x0000000ba4a37211 */ /* 0x000fe400000f0c58 */
[C---:B------:R-:W-:Y:S02]  /*22d0*/  SHF.L.U32 R164, R14.reuse, 0x3, RZ ;  /* 0x000000030ea47819 */ /* 0x040fe400000006ff */
[----:B0-----:R-:W-:Y:S01]  /*22e0*/  SHF.L.U64.HI R165, R14, 0x3, R15 ;  /* 0x000000030ea57819 */ /* 0x001fe2000001020f */
[----:B------:R-:W-:Y:S06]  /*22f0*/  @!P2 BRA `(.L_x_37) ;  /* 0x000000000004a947 */ /* 0x000fec0003800000 */
[----:B------:R0:W5:Y:S02]  /*2300*/  LDG.E.LTC128B.U16 R154, desc[UR36][R162.64+0x2] ;  /* 0x00000224a29a7981 */ /* 0x000164000c1e1520 */
.L_x_37:
[----:B------:R-:W-:Y:S05]  /*2310*/  BSYNC B1 ;  /* 0x0000000000017941 */ /* 0x000fea0003800000 */
.L_x_36:
[----:B-----5:R-:W-:Y:S01]  /*2320*/  HADD2.F32 R167, -RZ, R154.H0_H0 ;  /* 0x2000009affa77230 */ /* 0x020fe20000004100 */
[----:B------:R-:W-:Y:S01]  /*2330*/  ISETP.GT.AND P0, PT, R3, 0x8, PT ;  /* 0x000000080300780c */ /* 0x000fe20003f04270 */
[----:B------:R-:W-:-:S04]  /*2340*/  IMAD.WIDE.U32 R172, R157, R14, R164 ;  /* 0x0000000e9dac7225 */ /* 0x000fc800078e00a4 */
[----:B------:R-:W-:Y:S01]  /*2350*/  FMUL R88, R167, R156 ;  /* 0x0000009ca7587220 */ /* 0x000fe20000400000 */
[----:B------:R-:W-:Y:S01]  /*2360*/  IMAD.IADD R171, R169, 0x1, R173 ;  /* 0x00000001a9ab7824 */ /* 0x000fe200078e02ad */
[----:B------:R-:W-:Y:S02]  /*2370*/  IADD3 R167, P4, R20, R172, RZ ;  /* 0x000000ac14a77210 */ /* 0x000fe40007f9e0ff */
[----:B------:R-:W-:Y:S01]  /*2380*/  FFMA R89, R89, R155, R88 ;  /* 0x0000009b59597223 */ /* 0x000fe20000000058 */
[----:B------:R-:W-:Y:S02]  /*2390*/  ISETP.GT.AND P1, PT, R0, RZ, P0 ;  /* 0x000000ff0000720c */ /* 0x000fe40000724270 */
[----:B------:R-:W-:Y:S01]  /*23a0*/  IMAD.X R168, R171, 0x1, R159, P4 ;  /* 0x00000001aba87824 */ /* 0x000fe200020e069f */
[----:B------:R-:W-:Y:S02]  /*23b0*/  LEA R88, P4, R167, R10, 0x1 ;  /* 0x0000000aa7587211 */ /* 0x000fe400078808ff */
[----:B------:R-:W-:-:S02]  /*23c0*/  F2FP.F16.F32.PACK_AB R169, RZ, R89 ;  /* 0x00000059ffa9723e */ /* 0x000fc400000000ff */
[--C-:B------:R-:W-:Y:S02]  /*23d0*/  LEA.HI.X R89, R167, R11, R168.reuse, 0x1, P4 ;  /* 0x0000000ba7597211 */ /* 0x100fe400020f0ca8 */
[----:B------:R-:W-:-:S05]  /*23e0*/  PRMT R168, R169, 0x7610, R168 ;  /* 0x00007610a9a87816 */ /* 0x000fca00000000a8 */
[----:B------:R1:W-:Y:S04]  /*23f0*/  @P2 STG.E.U16 desc[UR36][R160.64+0x2], R168 ;  /* 0x000002a8a0002986 */ /* 0x0003e8000c101524 */
[----:B------:R2:W3:Y:S01]  /*2400*/  @P1 LDG.E.LTC128B.U16 R154, desc[UR36][R88.64] ;  /* 0x00000024589a1981 */ /* 0x0004e2000c1e1520 */
[----:B------:R-:W-:Y:S01]  /*2410*/  IMAD.SHL.U32 R167, R4, 0x10, RZ ;  /* 0x0000001004a77824 */ /* 0x000fe200078e00ff */
[----:B------:R-:W-:Y:S01]  /*2420*/  IADD3 R172, P2, R6, R172, RZ ;  /* 0x000000ac06ac7210 */ /* 0x000fe20007f5e0ff */
[----:B------:R-:W-:Y:S03]  /*2430*/  BSSY B1, `(.L_x_38) ;  /* 0x0000011000017945 */ /* 0x000fe60003800000 */
[----:B------:R-:W-:Y:S01]  /*2440*/  IADD3 R170, P4, R167, R160, RZ ;  /* 0x000000a0a7aa7210 */ /* 0x000fe20007f9e0ff */
[----:B------:R-:W-:Y:S01]  /*2450*/  IMAD.X R173, R7, 0x1, R171, P2 ;  /* 0x0000000107ad7824 */ /* 0x000fe200010e06ab */
[----:B------:R-:W-:Y:S01]  /*2460*/  ISETP.GT.AND P2, PT, R0, 0x1, P0 ;  /* 0x000000010000780c */ /* 0x000fe20000744270 */
[----:B------:R-:W-:-:S04]  /*2470*/  IMAD.WIDE.U32 R172, R23, R12, R172 ;  /* 0x0000000c17ac7225 */ /* 0x000fc800078e00ac */
[----:B-1----:R-:W-:Y:S01]  /*2480*/  IMAD.IADD R168, R13, 0x1, R173 ;  /* 0x000000010da87824 */ /* 0x002fe200078e02ad */
[----:B--2---:R-:W-:-:S04]  /*2490*/  LEA R88, P5, R172, R10, 0x1 ;  /* 0x0000000aac587211 */ /* 0x004fc800078a08ff */
[----:B------:R-:W-:Y:S01]  /*24a0*/  LEA.HI.X R89, R172, R11, R168, 0x1, P5 ;  /* 0x0000000bac597211 */ /* 0x000fe200028f0ca8 */
[----:B---3--:R-:W-:-:S05]  /*24b0*/  HADD2.F32 R169, -RZ, R154.H0_H0 ;  /* 0x2000009affa97230 */ /* 0x008fca0000004100 */
[----:B------:R-:W-:-:S04]  /*24c0*/  FMUL R169, R169, R156 ;  /* 0x0000009ca9a97220 */ /* 0x000fc80000400000 */
[----:B------:R-:W-:Y:S01]  /*24d0*/  FFMA R90, R90, R155, R169 ;  /* 0x0000009b5a5a7223 */ /* 0x000fe200000000a9 */
[----:B------:R-:W-:-:S04]  /*24e0*/  SHF.L.U64.HI R169, R4, 0x4, R5 ;  /* 0x0000000404a97819 */ /* 0x000fc80000010205 */
[----:B------:R-:W-:Y:S01]  /*24f0*/  F2FP.F16.F32.PACK_AB R90, RZ, R90 ;  /* 0x0000005aff5a723e */ /* 0x000fe200000000ff */
[----:B------:R-:W-:-:S05]  /*2500*/  IMAD.X R171, R169, 0x1, R161, P4 ;  /* 0x00000001a9ab7824 */ /* 0x000fca00020e06a1 */
[----:B------:R1:W-:Y:S01]  /*2510*/  @P1 STG.E.U16 desc[UR36][R170.64], R90 ;  /* 0x0000005aaa001986 */ /* 0x0003e2000c101524 */
[----:B------:R-:W-:Y:S05]  /*2520*/  @!P2 BRA `(.L_x_39) ;  /* 0x000000000004a947 */ /* 0x000fea0003800000 */
[----:B------:R2:W5:Y:S02]  /*2530*/  LDG.E.LTC128B.U16 R154, desc[UR36][R88.64+0x2] ;  /* 0x00000224589a7981 */ /* 0x000564000c1e1520 */
.L_x_39:
[----:B------:R-:W-:Y:S05]  /*2540*/  BSYNC B1 ;  /* 0x0000000000017941 */ /* 0x000fea0003800000 */
.L_x_38:
[----:B-----5:R-:W-:Y:S01]  /*2550*/  HADD2.F32 R173, -RZ, R154.H0_H0 ;  /* 0x2000009affad7230 */ /* 0x020fe20000004100 */
[----:B------:R-:W-:Y:S01]  /*2560*/  ISETP.GT.AND P1, PT, R0, 0x8, P3 ;  /* 0x000000080000780c */ /* 0x000fe20001f24270 */
[----:B------:R-:W-:Y:S03]  /*2570*/  BSSY B1, `(.L_x_40) ;  /* 0x000000a000017945 */ /* 0x000fe60003800000 */
[----:B-1----:R-:W-:-:S04]  /*2580*/  FMUL R90, R173, R156 ;  /* 0x0000009cad5a7220 */ /* 0x002fc80000400000 */
[----:B------:R-:W-:Y:S01]  /*2590*/  FFMA R90, R91, R155, R90 ;  /* 0x0000009b5b5a7223 */ /* 0x000fe2000000005a */
[----:B------:R-:W-:-:S04]  /*25a0*/  @P2 IMAD.MOV.U32 R91, RZ, RZ, R171 ;  /* 0x000000ffff5b2224 */ /* 0x000fc800078e00ab */
[----:B------:R-:W-:-:S04]  /*25b0*/  F2FP.F16.F32.PACK_AB R90, RZ, R90 ;  /* 0x0000005aff5a723e */ /* 0x000fc800000000ff */
[----:B------:R-:W-:Y:S01]  /*25c0*/  PRMT R168, R90, 0x7610, R168 ;  /* 0x000076105aa87816 */ /* 0x000fe200000000a8 */
[----:B------:R-:W-:-:S05]  /*25d0*/  @P2 IMAD.MOV.U32 R90, RZ, RZ, R170 ;  /* 0x000000ffff5a2224 */ /* 0x000fca00078e00aa */
[----:B------:R1:W-:Y:S01]  /*25e0*/  @P2 STG.E.U16 desc[UR36][R90.64+0x2], R168 ;  /* 0x000002a85a002986 */ /* 0x0003e2000c101524 */
[----:B------:R-:W-:Y:S05]  /*25f0*/  @!P1 BRA `(.L_x_41) ;  /* 0x0000000000049947 */ /* 0x000fea0003800000 */
[----:B------:R3:W5:Y:S02]  /*2600*/  LDG.E.LTC128B.U16 R154, desc[UR36][R162.64+0x10] ;  /* 0x00001024a29a7981 */ /* 0x000764000c1e1520 */
.L_x_41:
[----:B------:R-:W-:Y:S05]  /*2610*/  BSYNC B1 ;  /* 0x0000000000017941 */ /* 0x000fea0003800000 */
.L_x_40:
[----:B-1---5:R-:W-:Y:S01]  /*2620*/  HADD2.F32 R91, -RZ, R154.H0_H0 ;  /* 0x2000009aff5b7230 */ /* 0x022fe20000004100 */
[----:B------:R-:W-:Y:S01]  /*2630*/  @P1 MOV R90, R160 ;  /* 0x000000a0005a1202 */ /* 0x000fe20000000f00 */
[----:B------:R-:W-:Y:S01]  /*2640*/  BSSY B1, `(.L_x_42) ;  /* 0x000000a000017945 */ /* 0x000fe20003800000 */
[----:B------:R-:W-:Y:S02]  /*2650*/  ISETP.GT.AND P2, PT, R0, 0x9, P3 ;  /* 0x000000090000780c */ /* 0x000fe40001f44270 */
[----:B------:R-:W-:-:S04]  /*2660*/  FMUL R91, R91, R156 ;  /* 0x0000009c5b5b7220 */ /* 0x000fc80000400000 */
[----:B------:R-:W-:-:S05]  /*2670*/  FFMA R91, R92, R155, R91 ;  /* 0x0000009b5c5b7223 */ /* 0x000fca000000005b */
[----:B------:R-:W-:-:S04]  /*2680*/  F2FP.F16.F32.PACK_AB R91, RZ, R91 ;  /* 0x0000005bff5b723e */ /* 0x000fc800000000ff */
[----:B------:R-:W-:Y:S01]  /*2690*/  PRMT R92, R91, 0x7610, R92 ;  /* 0x000076105b5c7816 */ /* 0x000fe2000000005c */
[----:B------:R-:W-:-:S05]  /*26a0*/  @P1 IMAD.MOV.U32 R91, RZ, RZ, R161 ;  /* 0x000000ffff5b1224 */ /* 0x000fca00078e00a1 */
[----:B------:R1:W-:Y:S01]  /*26b0*/  @P1 STG.E.U16 desc[UR36][R90.64+0x10], R92 ;  /* 0x0000105c5a001986 */ /* 0x0003e2000c101524 */
[----:B------:R-:W-:Y:S05]  /*26c0*/  @!P2 BRA `(.L_x_43) ;  /* 0x000000000004a947 */ /* 0x000fea0003800000 */
[----:B------:R4:W5:Y:S02]  /*26d0*/  LDG.E.LTC128B.U16 R154, desc[UR36][R162.64+0x12] ;  /* 0x00001224a29a7981 */ /* 0x000964000c1e1520 */
.L_x_43:
[----:B------:R-:W-:Y:S05]  /*26e0*/  BSYNC B1 ;  /* 0x0000000000017941 */ /* 0x000fea0003800000 */
.L_x_42:
[----:B-1---5:R-:W-:Y:S01]  /*26f0*/  HADD2.F32 R91, -RZ, R154.H0_H0 ;  /* 0x2000009aff5b7230 */ /* 0x022fe20000004100 */
[----:B------:R-:W-:Y:S01]  /*2700*/  ISETP.GT.AND P1, PT, R0, 0x8, P0 ;  /* 0x000000080000780c */ /* 0x000fe20000724270 */
[----:B------:R-:W-:Y:S03]  /*2710*/  BSSY B1, `(.L_x_44) ;  /* 0x000000a000017945 */ /* 0x000fe60003800000 */
[----:B------:R-:W-:Y:S01]  /*2720*/  FMUL R90, R91, R156 ;  /* 0x0000009c5b5a7220 */ /* 0x000fe20000400000 */
[----:B------:R-:W-:-:S03]  /*2730*/  @P2 IMAD.MOV.U32 R91, RZ, RZ, R161 ;  /* 0x000000ffff5b2224 */ /* 0x000fc600078e00a1 */
[----:B------:R-:W-:-:S05]  /*2740*/  FFMA R90, R93, R155, R90 ;  /* 0x0000009b5d5a7223 */ /* 0x000fca000000005a */
[----:B------:R-:W-:-:S04]  /*2750*/  F2FP.F16.F32.PACK_AB R90, RZ, R90 ;  /* 0x0000005aff5a723e */ /* 0x000fc800000000ff */
[----:B------:R-:W-:Y:S01]  /*2760*/  PRMT R92, R90, 0x7610, R92 ;  /* 0x000076105a5c7816 */ /* 0x000fe2000000005c */
[----:B------:R-:W-:-:S05]  /*2770*/  @P2 IMAD.MOV.U32 R90, RZ, RZ, R160 ;  /* 0x000000ffff5a2224 */ /* 0x000fca00078e00a0 */
[----:B------:R1:W-:Y:S01]  /*2780*/  @P2 STG.E.U16 desc[UR36][R90.64+0x12], R92 ;  /* 0x0000125c5a002986 */ /* 0x0003e2000c101524 */
[----:B------:R-:W-:Y:S05]  /*2790*/  @!P1 BRA `(.L_x_45) ;  /* 0x0000000000049947 */ /* 0x000fea0003800000 */
[----:B------:R0:W5:Y:S02]  /*27a0*/  LDG.E.LTC128B.U16 R154, desc[UR36][R88.64+0x10] ;  /* 0x00001024589a7981 */ /* 0x000164000c1e1520 */
.L_x_45:
[----:B------:R-:W-:Y:S05]  /*27b0*/  BSYNC B1 ;  /* 0x0000000000017941 */ /* 0x000fea0003800000 */
.L_x_44:
[----:B-1---5:R-:W-:Y:S01]  /*27c0*/  HADD2.F32 R91, -RZ, R154.H0_H0 ;  /* 0x2000009aff5b7230 */ /* 0x022fe20000004100 */
[----:B------:R-:W-:Y:S01]  /*27d0*/  ISETP.GT.AND P2, PT, R0, 0x9, P0 ;  /* 0x000000090000780c */ /* 0x000fe20000744270 */
[----:B------:R-:W-:Y:S01]  /*27e0*/  @P1 IMAD.MOV.U32 R90, RZ, RZ, R170 ;  /* 0x000000ffff5a1224 */ /* 0x000fe200078e00aa */
[----:B------:R-:W-:Y:S02]  /*27f0*/  BSSY B1, `(.L_x_46) ;  /* 0x0000009000017945 */ /* 0x000fe40003800000 */
        /* <DEDUP_REMOVED lines=8> */
.L_x_47:
[----:B------:R-:W-:Y:S05]  /*2880*/  BSYNC B1 ;  /* 0x0000000000017941 */ /* 0x000fea0003800000 */
.L_x_46:
        /* <DEDUP_REMOVED lines=12> */
.L_x_49:
[----:B------:R-:W-:Y:S05]  /*2950*/  BSYNC B1 ;  /* 0x0000000000017941 */ /* 0x000fea0003800000 */
.L_x_48:
[----:B-1---5:R-:W-:Y:S01]  /*2960*/  HADD2.F32 R91, -RZ, R154.H0_H0 ;  /* 0x2000009aff5b7230 */ /* 0x022fe20000004100 */
[----:B------:R-:W-:Y:S01]  /*2970*/  ISETP.GT.AND P2, PT, R0, 0x11, P3 ;  /* 0x000000110000780c */ /* 0x000fe20001f44270 */
[----:B------:R-:W-:Y:S01]  /*2980*/  @P1 IMAD.MOV.U32 R90, RZ, RZ, R160 ;  /* 0x000000ffff5a1224 */ /* 0x000fe200078e00a0 */
[----:B------:R-:W-:Y:S02]  /*2990*/  BSSY B1, `(.L_x_50) ;  /* 0x0000009000017945 */ /* 0x000fe40003800000 */
[----:B------:R-:W-:-:S04]  /*29a0*/  FMUL R91, R91, R156 ;  /* 0x0000009c5b5b7220 */ /* 0x000fc80000400000 */
[----:B------:R-:W-:-:S05]  /*29b0*/  FFMA R91, R96, R155, R91 ;  /* 0x0000009b605b7223 */ /* 0x000fca000000005b */
[----:B------:R-:W-:-:S04]  /*29c0*/  F2FP.F16.F32.PACK_AB R91, RZ, R91 ;  /* 0x0000005bff5b723e */ /* 0x000fc800000000ff */
[----:B------:R-:W-:Y:S02]  /*29d0*/  PRMT R92, R91, 0x7610, R92 ;  /* 0x000076105b5c7816 */ /* 0x000fe4000000005c */
[----:B------:R-:W-:-:S05]  /*29e0*/  @P1 MOV R91, R161 ;  /* 0x000000a1005b1202 */ /* 0x000fca0000000f00 */
[----:B------:R1:W-:Y:S01]  /*29f0*/  @P1 STG.E.U16 desc[UR36][R90.64+0x20], R92 ;  /* 0x0000205c5a001986 */ /* 0x0003e2000c101524 */
[----:B------:R-:W-:Y:S05]  /*2a00*/  @!P2 BRA `(.L_x_51) ;  /* 0x000000000004a947 */ /* 0x000fea0003800000 */
[----:B------:R0:W5:Y:S02]  /*2a10*/  LDG.E.LTC128B.U16 R154, desc[UR36][R162.64+0x22] ;  /* 0x00002224a29a7981 */ /* 0x000164000c1e1520 */
.L_x_51:
[----:B------:R-:W-:Y:S05]  /*2a20*/  BSYNC B1 ;  /* 0x0000000000017941 */ /* 0x000fea0003800000 */
.L_x_50:
        /* <DEDUP_REMOVED lines=12> */
.L_x_53:
[----:B------:R-:W-:Y:S05]  /*2af0*/  BSYNC B1 ;  /* 0x0000000000017941 */ /* 0x000fea0003800000 */
.L_x_52:
        /* <DEDUP_REMOVED lines=12> */
.L_x_55:
[----:B------:R-:W-:Y:S05]  /*2bc0*/  BSYNC B1 ;  /* 0x0000000000017941 */ /* 0x000fea0003800000 */
.L_x_54:
        /* <DEDUP_REMOVED lines=12> */
.L_x_57:
[----:B------:R-:W-:Y:S05]  /*2c90*/  BSYNC B1 ;  /* 0x0000000000017941 */ /* 0x000fea0003800000 */
.L_x_56:
        /* <DEDUP_REMOVED lines=12> */
.L_x_59:
[----:B------:R-:W-:Y:S05]  /*2d60*/  BSYNC B1 ;  /* 0x0000000000017941 */ /* 0x000fea0003800000 */
.L_x_58:
[----:B-1---5:R-:W-:Y:S01]  /*2d70*/  HADD2.F32 R91, -RZ, R154.H0_H0 ;  /* 0x2000009aff5b7230 */ /* 0x022fe20000004100 */
[----:B------:R-:W-:Y:S01]  /*2d80*/  ISETP.GT.AND P1, PT, R0, 0x18, P0 ;  /* 0x000000180000780c */ /* 0x000fe20000724270 */
[----:B------:R-:W-:Y:S03]  /*2d90*/  BSSY B1, `(.L_x_60) ;  /* 0x000000a000017945 */ /* 0x000fe60003800000 */
[----:B------:R-:W-:Y:S01]  /*2da0*/  FMUL R90, R91, R156 ;  /* 0x0000009c5b5a7220 */ /* 0x000fe20000400000 */
[----:B------:R-:W-:-:S03]  /*2db0*/  @P2 IMAD.MOV.U32 R91, RZ, RZ, R161 ;  /* 0x000000ffff5b2224 */ /* 0x000fc600078e00a1 */
[----:B------:R-:W-:-:S05]  /*2dc0*/  FFMA R90, R101, R155, R90 ;  /* 0x0000009b655a7223 */ /* 0x000fca000000005a */
[----:B------:R-:W-:-:S04]  /*2dd0*/  F2FP.F16.F32.PACK_AB R90, RZ, R90 ;  /* 0x0000005aff5a723e */ /* 0x000fc800000000ff */
[----:B------:R-:W-:Y:S02]  /*2de0*/  PRMT R92, R90, 0x7610, R92 ;  /* 0x000076105a5c7816 */ /* 0x000fe4000000005c */
[----:B------:R-:W-:-:S05]  /*2df0*/  @P2 MOV R90, R160 ;  /* 0x000000a0005a2202 */ /* 0x000fca0000000f00 */
[----:B------:R1:W-:Y:S01]  /*2e00*/  @P2 STG.E.U16 desc[UR36][R90.64+0x32], R92 ;  /* 0x0000325c5a002986 */ /* 0x0003e2000c101524 */
[----:B------:R-:W-:Y:S05]  /*2e10*/  @!P1 BRA `(.L_x_61) ;  /* 0x0000000000049947 */ /* 0x000fea0003800000 */
[----:B------:R0:W5:Y:S02]  /*2e20*/  LDG.E.LTC128B.U16 R154, desc[UR36][R88.64+0x30] ;  /* 0x00003024589a7981 */ /* 0x000164000c1e1520 */
.L_x_61:
[----:B------:R-:W-:Y:S05]  /*2e30*/  BSYNC B1 ;  /* 0x0000000000017941 */ /* 0x000fea0003800000 */
.L_x_60:
        /* <DEDUP_REMOVED lines=12> */
.L_x_63:
[----:B------:R-:W-:Y:S05]  /*2f00*/  BSYNC B1 ;  /* 0x0000000000017941 */ /* 0x000fea0003800000 */
.L_x_62:
        /* <DEDUP_REMOVED lines=12> */
.L_x_65:
[----:B------:R-:W-:Y:S05]  /*2fd0*/  BSYNC B1 ;  /* 0x0000000000017941 */ /* 0x000fea0003800000 */
.L_x_64:
        /* <DEDUP_REMOVED lines=12> */
.L_x_67:
[----:B------:R-:W-:Y:S05]  /*30a0*/  BSYNC B1 ;  /* 0x0000000000017941 */ /* 0x000fea0003800000 */
.L_x_66:
[----:B-1---5:R-:W-:Y:S01]  /*30b0*/  HADD2.F32 R91, -RZ, R154.H0_H0 ;  /* 0x2000009aff5b7230 */ /* 0x022fe20000004100 */
[----:B------:R-:W-:Y:S01]  /*30c0*/  ISETP.GT.AND P1, PT, R0, 0x20, P0 ;  /* 0x000000200000780c */ /* 0x000fe20000724270 */
[----:B------:R-:W-:Y:S03]  /*30d0*/  BSSY B1, `(.L_x_68) ;  /* 0x000000a000017945 */ /* 0x000fe60003800000 */
[----:B------:R-:W-:Y:S01]  /*30e0*/  FMUL R90, R91, R156 ;  /* 0x0000009c5b5a7220 */ /* 0x000fe20000400000 */
[----:B------:R-:W-:-:S03]  /*30f0*/  @P2 MOV R91, R161 ;  /* 0x000000a1005b2202 */ /* 0x000fc60000000f00 */
[----:B------:R-:W-:-:S05]  /*3100*/  FFMA R90, R105, R155, R90 ;  /* 0x0000009b695a7223 */ /* 0x000fca000000005a */
[----:B------:R-:W-:-:S04]  /*3110*/  F2FP.F16.F32.PACK_AB R90, RZ, R90 ;  /* 0x0000005aff5a723e */ /* 0x000fc800000000ff */
[----:B------:R-:W-:Y:S01]  /*3120*/  PRMT R92, R90, 0x7610, R92 ;  /* 0x000076105a5c7816 */ /* 0x000fe2000000005c */
[----:B------:R-:W-:-:S05]  /*3130*/  @P2 IMAD.MOV.U32 R90, RZ, RZ, R160 ;  /* 0x000000ffff5a2224 */ /* 0x000fca00078e00a0 */
[----:B------:R1:W-:Y:S01]  /*3140*/  @P2 STG.E.U16 desc[UR36][R90.64+0x42], R92 ;  /* 0x0000425c5a002986 */ /* 0x0003e2000c101524 */
[----:B------:R-:W-:Y:S05]  /*3150*/  @!P1 BRA `(.L_x_69) ;  /* 0x0000000000049947 */ /* 0x000fea0003800000 */
[----:B------:R0:W5:Y:S02]  /*3160*/  LDG.E.LTC128B.U16 R154, desc[UR36][R88.64+0x40] ;  /* 0x00004024589a7981 */ /* 0x000164000c1e1520 */
.L_x_69:
[----:B------:R-:W-:Y:S05]  /*3170*/  BSYNC B1 ;  /* 0x0000000000017941 */ /* 0x000fea0003800000 */
.L_x_68:
        /* <DEDUP_REMOVED lines=12> */
.L_x_71:
[----:B------:R-:W-:Y:S05]  /*3240*/  BSYNC B1 ;  /* 0x0000000000017941 */ /* 0x000fea0003800000 */
.L_x_70:
        /* <DEDUP_REMOVED lines=12> */
.L_x_73:
[----:B------:R-:W-:Y:S05]  /*3310*/  BSYNC B1 ;  /* 0x0000000000017941 */ /* 0x000fea0003800000 */
.L_x_72:
        /* <DEDUP_REMOVED lines=12> */
.L_x_75:
[----:B------:R-:W-:Y:S05]  /*33e0*/  BSYNC B1 ;  /* 0x0000000000017941 */ /* 0x000fea0003800000 */
.L_x_74:
        /* <DEDUP_REMOVED lines=12> */
.L_x_77:
[----:B------:R-:W-:Y:S05]  /*34b0*/  BSYNC B1 ;  /* 0x0000000000017941 */ /* 0x000fea0003800000 */
.L_x_76:
        /* <DEDUP_REMOVED lines=12> */
.L_x_79:
[----:B------:R-:W-:Y:S05]  /*3580*/  BSYNC B1 ;  /* 0x0000000000017941 */ /* 0x000fea0003800000 */
.L_x_78:
        /* <DEDUP_REMOVED lines=12> */
.L_x_81:
[----:B------:R-:W-:Y:S05]  /*3650*/  BSYNC B1 ;  /* 0x0000000000017941 */ /* 0x000fea0003800000 */
.L_x_80:
        /* <DEDUP_REMOVED lines=12> */
.L_x_83:
[----:B------:R-:W-:Y:S05]  /*3720*/  BSYNC B1 ;  /* 0x0000000000017941 */ /* 0x000fea0003800000 */
.L_x_82:
        /* <DEDUP_REMOVED lines=12> */
.L_x_85:
[----:B------:R-:W-:Y:S05]  /*37f0*/  BSYNC B1 ;  /* 0x0000000000017941 */ /* 0x000fea0003800000 */
.L_x_84:
        /* <DEDUP_REMOVED lines=12> */
.L_x_87:
[----:B------:R-:W-:Y:S05]  /*38c0*/  BSYNC B1 ;  /* 0x0000000000017941 */ /* 0x000fea0003800000 */
.L_x_86:
        /* <DEDUP_REMOVED lines=12> */
.L_x_89:
[----:B------:R-:W-:Y:S05]  /*3990*/  BSYNC B1 ;  /* 0x0000000000017941 */ /* 0x000fea0003800000 */
.L_x_88:
        /* <DEDUP_REMOVED lines=12> */
.L_x_91:
[----:B------:R-:W-:Y:S05]  /*3a60*/  BSYNC B1 ;  /* 0x0000000000017941 */ /* 0x000fea0003800000 */
.L_x_90:
        /* <DEDUP_REMOVED lines=12> */
.L_x_93:
[----:B------:R-:W-:Y:S05]  /*3b30*/  BSYNC B1 ;  /* 0x0000000000017941 */ /* 0x000fea0003800000 */
.L_x_92:
        /* <DEDUP_REMOVED lines=12> */
.L_x_95:
[----:B------:R-:W-:Y:S05]  /*3c00*/  BSYNC B1 ;  /* 0x0000000000017941 */ /* 0x000fea0003800000 */
.L_x_94:
        /* <DEDUP_REMOVED lines=12> */
.L_x_97:
[----:B------:R-:W-:Y:S05]  /*3cd0*/  BSYNC B1 ;  /* 0x0000000000017941 */ /* 0x000fea0003800000 */
.L_x_96:
        /* <DEDUP_REMOVED lines=12> */
.L_x_99:
[----:B------:R-:W-:Y:S05]  /*3da0*/  BSYNC B1 ;  /* 0x0000000000017941 */ /* 0x000fea0003800000 */
.L_x_98:
        /* <DEDUP_REMOVED lines=12> */
.L_x_101:
[----:B------:R-:W-:Y:S05]  /*3e70*/  BSYNC B1 ;  /* 0x0000000000017941 */ /* 0x000fea0003800000 */
.L_x_100:
        /* <DEDUP_REMOVED lines=12> */
.L_x_103:
[----:B------:R-:W-:Y:S05]  /*3f40*/  BSYNC B1 ;  /* 0x0000000000017941 */ /* 0x000fea0003800000 */
.L_x_102:
        /* <DEDUP_REMOVED lines=12> */
.L_x_105:
[----:B------:R-:W-:Y:S05]  /*4010*/  BSYNC B1 ;  /* 0x0000000000017941 */ /* 0x000fea0003800000 */
.L_x_104:
        /* <DEDUP_REMOVED lines=12> */
.L_x_107:
[----:B------:R-:W-:Y:S05]  /*40e0*/  BSYNC B1 ;  /* 0x0000000000017941 */ /* 0x000fea0003800000 */
.L_x_106:
        /* <DEDUP_REMOVED lines=12> */
.L_x_109:
[----:B------:R-:W-:Y:S05]  /*41b0*/  BSYNC B1 ;  /* 0x0000000000017941 */ /* 0x000fea0003800000 */
.L_x_108:
        /* <DEDUP_REMOVED lines=12> */
.L_x_111:
[----:B------:R-:W-:Y:S05]  /*4280*/  BSYNC B1 ;  /* 0x0000000000017941 */ /* 0x000fea0003800000 */
.L_x_110:
        /* <DEDUP_REMOVED lines=12> */
.L_x_113:
[----:B------:R-:W-:Y:S05]  /*4350*/  BSYNC B1 ;  /* 0x0000000000017941 */ /* 0x000fea0003800000 */
.L_x_112:
        /* <DEDUP_REMOVED lines=12> */
.L_x_115:
[----:B------:R-:W-:Y:S05]  /*4420*/  BSYNC B1 ;  /* 0x0000000000017941 */ /* 0x000fea0003800000 */
.L_x_114:
        /* <DEDUP_REMOVED lines=12> */
.L_x_117:
[----:B------:R-:W-:Y:S05]  /*44f0*/  BSYNC B1 ;  /* 0x0000000000017941 */ /* 0x000fea0003800000 */
.L_x_116:
        /* <DEDUP_REMOVED lines=12> */
.L_x_119:
[----:B------:R-:W-:Y:S05]  /*45c0*/  BSYNC B1 ;  /* 0x0000000000017941 */ /* 0x000fea0003800000 */
.L_x_118:
        /* <DEDUP_REMOVED lines=12> */
.L_x_121:
[----:B------:R-:W-:Y:S05]  /*4690*/  BSYNC B1 ;  /* 0x0000000000017941 */ /* 0x000fea0003800000 */
.L_x_120:
        /* <DEDUP_REMOVED lines=12> */
.L_x_123:
[----:B------:R-:W-:Y:S05]  /*4760*/  BSYNC B1 ;  /* 0x0000000000017941 */ /* 0x000fea0003800000 */
.L_x_122:
        /* <DEDUP_REMOVED lines=12> */
.L_x_125:
[----:B------:R-:W-:Y:S05]  /*4830*/  BSYNC B1 ;  /* 0x0000000000017941 */ /* 0x000fea0003800000 */
.L_x_124:
        /* <DEDUP_REMOVED lines=12> */
.L_x_127:
[----:B------:R-:W-:Y:S05]  /*4900*/  BSYNC B1 ;  /* 0x0000000000017941 */ /* 0x000fea0003800000 */
.L_x_126:
        /* <DEDUP_REMOVED lines=12> */
.L_x_129:
[----:B------:R-:W-:Y:S05]  /*49d0*/  BSYNC B1 ;  /* 0x0000000000017941 */ /* 0x000fea0003800000 */
.L_x_128:
        /* <DEDUP_REMOVED lines=12> */
.L_x_131:
[----:B------:R-:W-:Y:S05]  /*4aa0*/  BSYNC B1 ;  /* 0x0000000000017941 */ /* 0x000fea0003800000 */
.L_x_130:
        /* <DEDUP_REMOVED lines=12> */
.L_x_133:
[----:B------:R-:W-:Y:S05]  /*4b70*/  BSYNC B1 ;  /* 0x0000000000017941 */ /* 0x000fea0003800000 */
.L_x_132:
        /* <DEDUP_REMOVED lines=12> */
.L_x_135:
[----:B------:R-:W-:Y:S05]  /*4c40*/  BSYNC B1 ;  /* 0x0000000000017941 */ /* 0x000fea0003800000 */
.L_x_134:
        /* <DEDUP_REMOVED lines=12> */
.L_x_137:
[----:B------:R-:W-:Y:S05]  /*4d10*/  BSYNC B1 ;  /* 0x0000000000017941 */ /* 0x000fea0003800000 */
.L_x_136:
        /* <DEDUP_REMOVED lines=12> */
.L_x_139:
[----:B------:R-:W-:Y:S05]  /*4de0*/  BSYNC B1 ;  /* 0x0000000000017941 */ /* 0x000fea0003800000 */
.L_x_138:
        /* <DEDUP_REMOVED lines=12> */
.L_x_141:
[----:B------:R-:W-:Y:S05]  /*4eb0*/  BSYNC B1 ;  /* 0x0000000000017941 */ /* 0x000fea0003800000 */
.L_x_140:
        /* <DEDUP_REMOVED lines=12> */
.L_x_143:
[----:B------:R-:W-:Y:S05]  /*4f80*/  BSYNC B1 ;  /* 0x0000000000017941 */ /* 0x000fea0003800000 */
.L_x_142:
        /* <DEDUP_REMOVED lines=12> */
.L_x_145:
[----:B------:R-:W-:Y:S05]  /*5050*/  BSYNC B1 ;  /* 0x0000000000017941 */ /* 0x000fea0003800000 */
.L_x_144:
        /* <DEDUP_REMOVED lines=12> */
.L_x_147:
[----:B------:R-:W-:Y:S05]  /*5120*/  BSYNC B1 ;  /* 0x0000000000017941 */ /* 0x000fea0003800000 */
.L_x_146:
        /* <DEDUP_REMOVED lines=12> */
.L_x_149:
[----:B------:R-:W-:Y:S05]  /*51f0*/  BSYNC B1 ;  /* 0x0000000000017941 */ /* 0x000fea0003800000 */
.L_x_148:
        /* <DEDUP_REMOVED lines=12> */
.L_x_151:
[----:B------:R-:W-:Y:S05]  /*52c0*/  BSYNC B1 ;  /* 0x0000000000017941 */ /* 0x000fea0003800000 */
.L_x_150:
        /* <DEDUP_REMOVED lines=12> */
.L_x_153:
[----:B------:R-:W-:Y:S05]  /*5390*/  BSYNC B1 ;  /* 0x0000000000017941 */ /* 0x000fea0003800000 */
.L_x_152:
        /* <DEDUP_REMOVED lines=12> */
.L_x_155:
[----:B------:R-:W-:Y:S05]  /*5460*/  BSYNC B1 ;  /* 0x0000000000017941 */ /* 0x000fea0003800000 */
.L_x_154:
        /* <DEDUP_REMOVED lines=12> */
.L_x_157:
[----:B------:R-:W-:Y:S05]  /*5530*/  BSYNC B1 ;  /* 0x0000000000017941 */ /* 0x000fea0003800000 */
.L_x_156:
[----:B-1---5:R-:W-:Y:S01]  /*5540*/  HADD2.F32 R91, -RZ, R154.H0_H0 ;  /* 0x2000009aff5b7230 */ /* 0x022fe20000004100 */
[----:B------:R-:W-:Y:S01]  /*5550*/  ISETP.GT.AND P1, PT, R0, 0x79, P0 ;  /* 0x000000790000780c */ /* 0x000fe20000724270 */
[----:B------:R-:W-:Y:S01]  /*5560*/  @P2 IMAD.MOV.U32 R8, RZ, RZ, R170 ;  /* 0x000000ffff082224 */ /* 0x000fe200078e00aa */
[----:B------:R-:W-:Y:S01]  /*5570*/  IADD3 R157, P0, R157, 0x80, RZ ;  /* 0x000000809d9d7810 */ /* 0x000fe20007f1e0ff */
[----:B------:R-:W-:Y:S01]  /*5580*/  BSSY B1, `(.L_x_158) ;  /* 0x000000a000017945 */ /* 0x000fe20003800000 */
[----:B------:R-:W-:-:S04]  /*5590*/  FMUL R91, R91, R156 ;  /* 0x0000009c5b5b7220 */ /* 0x000fc80000400000 */
[----:B------:R-:W-:-:S05]  /*55a0*/  FFMA R91, R150, R155, R91 ;  /* 0x0000009b965b7223 */ /* 0x000fca000000005b */
[----:B------:R-:W-:-:S04]  /*55b0*/  F2FP.F16.F32.PACK_AB R91, RZ, R91 ;  /* 0x0000005bff5b723e */ /* 0x000fc800000000ff */
[----:B------:R-:W-:Y:S01]  /*55c0*/  PRMT R90, R91, 0x7610, R90 ;  /* 0x000076105b5a7816 */ /* 0x000fe2000000005a */
[----:B------:R-:W-:Y:S02]  /*55d0*/  IMAD.X R91, RZ, RZ, R9, P0 ;  /* 0x000000ffff5b7224 */ /* 0x000fe400000e0609 */
[----:B------:R-:W-:-:S05]  /*55e0*/  @P2 IMAD.MOV.U32 R9, RZ, RZ, R171 ;  /* 0x000000ffff092224 */ /* 0x000fca00078e00ab */
[----:B------:R1:W-:Y:S01]  /*55f0*/  @P2 STG.E.U16 desc[UR36][R8.64+0xf0], R90 ;  /* 0x0000f05a08002986 */ /* 0x0003e2000c101524 */
[----:B------:R-:W-:Y:S05]  /*5600*/  @!P1 BRA `(.L_x_159) ;  /* 0x0000000000049947 */ /* 0x000fea0003800000 */
[----:B------:R0:W5:Y:S02]  /*5610*/  LDG.E.LTC128B.U16 R154, desc[UR36][R88.64+0xf2] ;  /* 0x0000f224589a7981 */ /* 0x000164000c1e1520 */
.L_x_159:
[----:B------:R-:W-:Y:S05]  /*5620*/  BSYNC B1 ;  /* 0x0000000000017941 */ /* 0x000fea0003800000 */
.L_x_158:
[----:B-1---5:R-:W-:Y:S01]  /*5630*/  HADD2.F32 R9, -RZ, R154.H0_H0 ;  /* 0x2000009aff097230 */ /* 0x022fe20000004100 */
[----:B------:R-:W-:Y:S01]  /*5640*/  ISETP.GT.AND P0, PT, R3, 0x80, PT ;  /* 0x000000800300780c */ /* 0x000fe20003f04270 */
[----:B------:R-:W-:-:S03]  /*5650*/  IMAD R8, R91, R14, RZ ;  /* 0x0000000e5b087224 */ /* 0x000fc600078e02ff */
[----:B0-2---:R-:W-:Y:S01]  /*5660*/  FMUL R88, R9, R156 ;  /* 0x0000009c09587220 */ /* 0x005fe20000400000 */
[C---:B------:R-:W-:Y:S01]  /*5670*/  IMAD R97, R157.reuse, R15, R8 ;  /* 0x0000000f9d617224 */ /* 0x040fe200078e0208 */
[----:B------:R-:W-:Y:S01]  /*5680*/  ISETP.GT.AND P3, PT, R0, RZ, P0 ;  /* 0x000000ff0000720c */ /* 0x000fe20000764270 */
[----:B------:R-:W-:-:S04]  /*5690*/  IMAD.WIDE.U32 R8, R157, R14, R158 ;  /* 0x0000000e9d087225 */ /* 0x000fc800078e009e */
[----:B------:R-:W-:Y:S01]  /*56a0*/  FFMA R151, R151, R155, R88 ;  /* 0x0000009b97977223 */ /* 0x000fe20000000058 */
[----:B------:R-:W-:Y:S01]  /*56b0*/  IMAD.IADD R9, R9, 0x1, R97 ;  /* 0x0000000109097824 */ /* 0x000fe200078e0261 */
[----:B------:R-:W-:-:S03]  /*56c0*/  LEA R88, P2, R8, R10, 0x1 ;  /* 0x0000000a08587211 */ /* 0x000fc600078408ff */
[----:B------:R-:W-:Y:S02]  /*56d0*/  F2FP.F16.F32.PACK_AB R151, RZ, R151 ;  /* 0x00000097ff97723e */ /* 0x000fe400000000ff */
[----:B------:R-:W-:-:S03]  /*56e0*/  LEA.HI.X R89, R8, R11, R9, 0x1, P2 ;  /* 0x0000000b08597211 */ /* 0x000fc600010f0c09 */
[----:B------:R0:W-:Y:S04]  /*56f0*/  @P1 STG.E.U16 desc[UR36][R170.64+0xf2], R151 ;  /* 0x0000f297aa001986 */ /* 0x0001e8000c101524 */
[----:B------:R-:W2:Y:S01]  /*5700*/  @P3 LDG.E.LTC128B.U16 R154, desc[UR36][R88.64] ;  /* 0x00000024589a3981 */ /* 0x000ea2000c1e1520 */
[----:B------:R-:W-:Y:S01]  /*5710*/  IMAD.WIDE.U32 R8, R157, R14, R6 ;  /* 0x0000000e9d087225 */ /* 0x000fe200078e0006 */
[----:B------:R-:W-:Y:S01]  /*5720*/  SHF.L.U64.HI R95, R4, 0x8, R5 ;  /* 0x00000008045f7819 */ /* 0x000fe20000010205 */
[----:B------:R-:W-:Y:S01]  /*5730*/  BSSY B1, `(.L_x_160) ;  /* 0x0000011000017945 */ /* 0x000fe20003800000 */
[----:B------:R-:W-:Y:S01]  /*5740*/  ISETP.GT.AND P2, PT, R0, 0x1, P0 ;  /* 0x000000010000780c */ /* 0x000fe20000744270 */
[----:B------:R-:W-:Y:S01]  /*5750*/  IMAD.SHL.U32 R93, R4, 0x100, RZ ;  /* 0x00000100045d7824 */ /* 0x000fe200078e00ff */
[----:B------:R-:W-:-:S03]  /*5760*/  IADD3 R9, R97, R9, RZ ;  /* 0x0000000961097210 */ /* 0x000fc60007ffe0ff */
[----:B------:R-:W-:Y:S01]  /*5770*/  IMAD.WIDE.U32 R90, R23, R12, R8 ;  /* 0x0000000c175a7225 */ /* 0x000fe200078e0008 */
[----:B------:R-:W-:-:S03]  /*5780*/  IADD3 R8, P1, R93, R160, RZ ;  /* 0x000000a05d087210 */ /* 0x000fc60007f3e0ff */
[----:B------:R-:W-:Y:S01]  /*5790*/  IMAD.IADD R5, R13, 0x1, R91 ;  /* 0x000000010d057824 */ /* 0x000fe200078e025b */
[----:B------:R-:W-:Y:S01]  /*57a0*/  LEA R4, P4, R90, R10, 0x1 ;  /* 0x0000000a5a047211 */ /* 0x000fe200078808ff */
[----:B------:R-:W-:-:S03]  /*57b0*/  IMAD.X R9, R95, 0x1, R161, P1 ;  /* 0x000000015f097824 */ /* 0x000fc600008e06a1 */
[----:B------:R-:W-:Y:S01]  /*57c0*/  LEA.HI.X R5, R90, R11, R5, 0x1, P4 ;  /* 0x0000000b5a057211 */ /* 0x000fe200020f0c05 */
[----:B--2---:R-:W-:-:S05]  /*57d0*/  HADD2.F32 R15, -RZ, R154.H0_H0 ;  /* 0x2000009aff0f7230 */ /* 0x004fca0000004100 */
[----:B------:R-:W-:-:S04]  /*57e0*/  FMUL R15, R15, R156 ;  /* 0x0000009c0f0f7220 */ /* 0x000fc80000400000 */
[----:B------:R-:W-:-:S05]  /*57f0*/  FFMA R15, R24, R155, R15 ;  /* 0x0000009b180f7223 */ /* 0x000fca000000000f */
[----:B------:R-:W-:-:S05]  /*5800*/  F2FP.F16.F32.PACK_AB R15, RZ, R15 ;  /* 0x0000000fff0f723e */ /* 0x000fca00000000ff */
[----:B------:R0:W-:Y:S01]  /*5810*/  @P3 STG.E.U16 desc[UR36][R8.64], R15 ;  /* 0x0000000f08003986 */ /* 0x0001e2000c101524 */
[----:B------:R-:W-:Y:S05]  /*5820*/  @!P2 BRA `(.L_x_161) ;  /* 0x000000000004a947 */ /* 0x000fea0003800000 */
[----:B------:R1:W5:Y:S02]  /*5830*/  LDG.E.LTC128B.U16 R154, desc[UR36][R4.64+0x2] ;  /* 0x00000224049a7981 */ /* 0x000364000c1e1520 */
.L_x_161:
[----:B------:R-:W-:Y:S05]  /*5840*/  BSYNC B1 ;  /* 0x0000000000017941 */ /* 0x000fea0003800000 */
.L_x_160:
[----:B0----5:R-:W-:Y:S01]  /*5850*/  HADD2.F32 R15, -RZ, R154.H0_H0 ;  /* 0x2000009aff0f7230 */ /* 0x021fe20000004100 */
[----:B------:R-:W-:Y:S01]  /*5860*/  ISETP.GT.AND P1, PT, R3, 0x88, PT ;  /* 0x000000880300780c */ /* 0x000fe20003f24270 */
[----:B------:R-:W-:Y:S03]  /*5870*/  BSSY B1, `(.L_x_162) ;  /* 0x000000f000017945 */ /* 0x000fe60003800000 */
[----:B------:R-:W-:Y:S01]  /*5880*/  FMUL R24, R15, R156 ;  /* 0x0000009c0f187220 */ /* 0x000fe20000400000 */
[----:B------:R-:W-:Y:S01]  /*5890*/  IMAD.WIDE.U32 R14, R157, R14, R164 ;  /* 0x0000000e9d0e7225 */ /* 0x000fe200078e00a4 */
[----:B------:R-:W-:-:S03]  /*58a0*/  ISETP.GT.AND P3, PT, R0, RZ, P1 ;  /* 0x000000ff0000720c */ /* 0x000fc60000f64270 */
[----:B------:R-:W-:Y:S01]  /*58b0*/  FFMA R24, R25, R155, R24 ;  /* 0x0000009b19187223 */ /* 0x000fe20000000018 */
[----:B------:R-:W-:Y:S01]  /*58c0*/  IMAD.IADD R97, R97, 0x1, R15 ;  /* 0x0000000161617824 */ /* 0x000fe200078e020f */
[-C--:B------:R-:W-:Y:S02]  /*58d0*/  IADD3 R21, P5, R20, R14.reuse, RZ ;  /* 0x0000000e14157210 */ /* 0x080fe40007fbe0ff */
[----:B------:R-:W-:Y:S02]  /*58e0*/  IADD3 R20, P4, R6, R14, RZ ;  /* 0x0000000e06147210 */ /* 0x000fe40007f9e0ff */
[----:B------:R-:W-:Y:S01]  /*58f0*/  F2FP.F16.F32.PACK_AB R24, RZ, R24 ;  /* 0x00000018ff18723e */ /* 0x000fe200000000ff */
[----:B------:R-:W-:Y:S01]  /*5900*/  IMAD.X R158, R97, 0x1, R159, P5 ;  /* 0x00000001619e7824 */ /* 0x000fe200028e069f */
[----:B------:R-:W-:-:S03]  /*5910*/  LEA R14, P5, R21, R10, 0x1 ;  /* 0x0000000a150e7211 */ /* 0x000fc600078a08ff */
[----:B------:R0:W-:Y:S01]  /*5920*/  @P2 STG.E.U16 desc[UR36][R8.64+0x2], R24 ;  /* 0x0000021808002986 */ /* 0x0001e2000c101524 */
[----:B------:R-:W-:Y:S01]  /*5930*/  LEA.HI.X R15, R21, R11, R158, 0x1, P5 ;  /* 0x0000000b150f7211 */ /* 0x000fe200028f0c9e */
[----:B------:R-:W-:Y:S08]  /*5940*/  @!P3 BRA `(.L_x_163) ;  /* 0x000000000004b947 */ /* 0x000ff00003800000 */
[----:B------:R2:W5:Y:S02]  /*5950*/  LDG.E.LTC128B.U16 R154, desc[UR36][R14.64] ;  /* 0x000000240e9a7981 */ /* 0x000564000c1e1520 */
.L_x_163:
[----:B------:R-:W-:Y:S05]  /*5960*/  BSYNC B1 ;  /* 0x0000000000017941 */ /* 0x000fea0003800000 */
.L_x_162:
[----:B-----5:R-:W-:Y:S01]  /*5970*/  HADD2.F32 R3, -RZ, R154.H0_H0 ;  /* 0x2000009aff037230 */ /* 0x020fe20000004100 */
[----:B------:R-:W-:Y:S01]  /*5980*/  ISETP.GT.AND P2, PT, R0, 0x1, P1 ;  /* 0x000000010000780c */ /* 0x000fe20000f44270 */
[----:B------:R-:W-:Y:S01]  /*5990*/  IMAD.X R21, R7, 0x1, R97, P4 ;  /* 0x0000000107157824 */ /* 0x000fe200020e0661 */
[----:B------:R-:W-:Y:S01]  /*59a0*/  IADD3 R6, P4, R8, R167, RZ ;  /* 0x000000a708067210 */ /* 0x000fe20007f9e0ff */
[----:B------:R-:W-:Y:S01]  /*59b0*/  BSSY B1, `(.L_x_164) ;  /* 0x000000c000017945 */ /* 0x000fe20003800000 */
[----:B------:R-:W-:Y:S01]  /*59c0*/  FMUL R3, R3, R156 ;  /* 0x0000009c03037220 */ /* 0x000fe20000400000 */
[----:B--2---:R-:W-:Y:S01]  /*59d0*/  IMAD.WIDE.U32 R14, R23, R12, R20 ;  /* 0x0000000c170e7225 */ /* 0x004fe200078e0014 */
[----:B------:R-:W-:-:S03]  /*59e0*/  IADD3.X R7, R9, R169, RZ, P4, !PT ;  /* 0x000000a909077210 */ /* 0x000fc600027fe4ff */
[----:B------:R-:W-:Y:S01]  /*59f0*/  FFMA R3, R26, R155, R3 ;  /* 0x0000009b1a037223 */ /* 0x000fe20000000003 */
[----:B------:R-:W-:Y:S01]  /*5a00*/  IMAD.IADD R13, R13, 0x1, R15 ;  /* 0x000000010d0d7824 */ /* 0x000fe200078e020f */
[----:B------:R-:W-:-:S03]  /*5a10*/  LEA R10, P5, R14, R10, 0x1 ;  /* 0x0000000a0e0a7211 */ /* 0x000fc600078a08ff */
[----:B------:R-:W-:Y:S02]  /*5a20*/  F2FP.F16.F32.PACK_AB R3, RZ, R3 ;  /* 0x00000003ff03723e */ /* 0x000fe400000000ff */
[----:B------:R-:W-:-:S03]  /*5a30*/  LEA.HI.X R11, R14, R11, R13, 0x1, P5 ;  /* 0x0000000b0e0b7211 */ /* 0x000fc600028f0c0d */
[----:B------:R2:W-:Y:S01]  /*5a40*/  @P3 STG.E.U16 desc[UR36][R6.64], R3 ;  /* 0x0000000306003986 */ /* 0x0005e2000c101524 */
[----:B------:R-:W-:Y:S05]  /*5a50*/  @!P2 BRA `(.L_x_165) ;  /* 0x000000000004a947 */ /* 0x000fea0003800000 */
[----:B------:R0:W5:Y:S02]  /*5a60*/  LDG.E.LTC128B.U16 R154, desc[UR36][R10.64+0x2] ;  /* 0x000002240a9a7981 */ /* 0x000164000c1e1520 */
.L_x_165:
[----:B------:R-:W-:Y:S05]  /*5a70*/  BSYNC B1 ;  /* 0x0000000000017941 */ /* 0x000fea0003800000 */
.L_x_164:
[----:B--2--5:R-:W-:Y:S01]  /*5a80*/  HADD2.F32 R3, -RZ, R154.H0_H0 ;  /* 0x2000009aff037230 */ /* 0x024fe20000004100 */
[----:B------:R-:W-:Y:S01]  /*5a90*/  ISETP.GT.AND P3, PT, R0, 0x8, P0 ;  /* 0x000000080000780c */ /* 0x000fe20000764270 */
[----:B------:R-:W-:Y:S03]  /*5aa0*/  BSSY B1, `(.L_x_166) ;  /* 0x0000007000017945 */ /* 0x000fe60003800000 */
[----:B------:R-:W-:-:S04]  /*5ab0*/  FMUL R12, R3, R156 ;  /* 0x0000009c030c7220 */ /* 0x000fc80000400000 */
[----:B------:R-:W-:-:S05]  /*5ac0*/  FFMA R12, R27, R155, R12 ;  /* 0x0000009b1b0c7223 */ /* 0x000fca000000000c */
[----:B------:R-:W-:-:S05]  /*5ad0*/  F2FP.F16.F32.PACK_AB R12, RZ, R12 ;  /* 0x0000000cff0c723e */ /* 0x000fca00000000ff */
[----:B------:R2:W-:Y:S01]  /*5ae0*/  @P2 STG.E.U16 desc[UR36][R6.64+0x2], R12 ;  /* 0x0000020c06002986 */ /* 0x0005e2000c101524 */
[----:B------:R-:W-:Y:S05]  /*5af0*/  @!P3 BRA `(.L_x_167) ;  /* 0x000000000004b947 */ /* 0x000fea0003800000 */
[----:B------:R0:W5:Y:S02]  /*5b00*/  LDG.E.LTC128B.U16 R154, desc[UR36][R4.64+0x10] ;  /* 0x00001024049a7981 */ /* 0x000164000c1e1520 */
.L_x_167:
[----:B------:R-:W-:Y:S05]  /*5b10*/  BSYNC B1 ;  /* 0x0000000000017941 */ /* 0x000fea0003800000 */
.L_x_166:
[----:B-----5:R-:W-:Y:S01]  /*5b20*/  HADD2.F32 R3, -RZ, R154.H0_H0 ;  /* 0x2000009aff037230 */ /* 0x020fe20000004100 */
[----:B------:R-:W-:Y:S01]  /*5b30*/  ISETP.GT.AND P2, PT, R0, 0x9, P0 ;  /* 0x000000090000780c */ /* 0x000fe20000744270 */
[----:B--2---:R-:W-:Y:S01]  /*5b40*/  IMAD.MOV.U32 R6, RZ, RZ, R8 ;  /* 0x000000ffff067224 */ /* 0x004fe200078e0008 */
[----:B------:R-:W-:Y:S01]  /*5b50*/  BSSY B1, `(.L_x_168) ;  /* 0x0000008000017945 */ /* 0x000fe20003800000 */
[----:B------:R-:W-:Y:S02]  /*5b60*/  IMAD.MOV.U32 R7, RZ, RZ, R9 ;  /* 0x000000ffff077224 */ /* 0x000fe400078e0009 */
[----:B------:R-:W-:-:S04]  /*5b70*/  FMUL R3, R3, R156 ;  /* 0x0000009c03037220 */ /* 0x000fc80000400000 */
[----:B------:R-:W-:-:S05]  /*5b80*/  FFMA R3, R28, R155, R3 ;  /* 0x0000009b1c037223 */ /* 0x000fca0000000003 */
[----:B------:R-:W-:-:S05]  /*5b90*/  F2FP.F16.F32.PACK_AB R3, RZ, R3 ;  /* 0x00000003ff03723e */ /* 0x000fca00000000ff */
[----:B------:R2:W-:Y:S01]  /*5ba0*/  @P3 STG.E.U16 desc[UR36][R6.64+0x10], R3 ;  /* 0x0000100306003986 */ /* 0x0005e2000c101524 */
[----:B------:R-:W-:Y:S05]  /*5bb0*/  @!P2 BRA `(.L_x_169) ;  /* 0x000000000004a947 */ /* 0x000fea0003800000 */
[----:B------:R0:W5:Y:S02]  /*5bc0*/  LDG.E.LTC128B.U16 R154, desc[UR36][R4.64+0x12] ;  /* 0x00001224049a7981 */ /* 0x000164000c1e1520 */
.L_x_169:
[----:B------:R-:W-:Y:S05]  /*5bd0*/  BSYNC B1 ;  /* 0x0000000000017941 */ /* 0x000fea0003800000 */
.L_x_168:
        /* <DEDUP_REMOVED lines=9> */
.L_x_171:
[----:B------:R-:W-:Y:S05]  /*5c70*/  BSYNC B1 ;  /* 0x0000000000017941 */ /* 0x000fea0003800000 */
.L_x_170:
[----:B-----5:R-:W-:Y:S01]  /*5c80*/  HADD2.F32 R3, -RZ, R154.H0_H0 ;  /* 0x2000009aff037230 */ /* 0x020fe20000004100 */
[----:B0-----:R-:W-:Y:S01]  /*5c90*/  IADD3 R8, P3, R167, R8, RZ ;  /* 0x00000008a7087210 */ /* 0x001fe20007f7e0ff */
[----:B------:R-:W-:Y:S01]  /*5ca0*/  BSSY B1, `(.L_x_172) ;  /* 0x0000009000017945 */ /* 0x000fe20003800000 */
[----:B------:R-:W-:Y:S02]  /*5cb0*/  ISETP.GT.AND P2, PT, R0, 0x9, P1 ;  /* 0x000000090000780c */ /* 0x000fe40000f44270 */
[----:B------:R-:W-:Y:S01]  /*5cc0*/  FMUL R3, R3, R156 ;  /* 0x0000009c03037220 */ /* 0x000fe20000400000 */
[----:B------:R-:W-:-:S03]  /*5cd0*/  IMAD.X R9, R169, 0x1, R9, P3 ;  /* 0x00000001a9097824 */ /* 0x000fc600018e0609 */
[----:B------:R-:W-:-:S05]  /*5ce0*/  FFMA R3, R30, R155, R3 ;  /* 0x0000009b1e037223 */ /* 0x000fca0000000003 */
[----:B------:R-:W-:-:S05]  /*5cf0*/  F2FP.F16.F32.PACK_AB R3, RZ, R3 ;  /* 0x00000003ff03723e */ /* 0x000fca00000000ff */
[----:B------:R0:W-:Y:S01]  /*5d00*/  @P4 STG.E.U16 desc[UR36][R8.64+0x10], R3 ;  /* 0x0000100308004986 */ /* 0x0001e2000c101524 */
[----:B------:R-:W-:Y:S05]  /*5d10*/  @!P2 BRA `(.L_x_173) ;  /* 0x000000000004a947 */ /* 0x000fea0003800000 */
[----:B------:R0:W5:Y:S02]  /*5d20*/  LDG.E.LTC128B.U16 R154, desc[UR36][R10.64+0x12] ;  /* 0x000012240a9a7981 */ /* 0x000164000c1e1520 */
.L_x_173:
[----:B------:R-:W-:Y:S05]  /*5d30*/  BSYNC B1 ;  /* 0x0000000000017941 */ /* 0x000fea0003800000 */
.L_x_172:
[----:B0----5:R-:W-:Y:S01]  /*5d40*/  HADD2.F32 R3, -RZ, R154.H0_H0 ;  /* 0x2000009aff037230 */ /* 0x021fe20000004100 */
[----:B------:R-:W-:Y:S01]  /*5d50*/  ISETP.GT.AND P3, PT, R0, 0x10, P0 ;  /* 0x000000100000780c */ /* 0x000fe20000764270 */
[----:B------:R-:W-:Y:S03]  /*5d60*/  BSSY B1, `(.L_x_174) ;  /* 0x0000009000017945 */ /* 0x000fe60003800000 */
[----:B------:R-:W-:-:S04]  /*5d70*/  FMUL R8, R3, R156 ;  /* 0x0000009c03087220 */ /* 0x000fc80000400000 */
[----:B------:R-:W-:Y:S01]  /*5d80*/  FFMA R31, R31, R155, R8 ;  /* 0x0000009b1f1f7223 */ /* 0x000fe20000000008 */
[----:B------:R-:W-:-:S04]  /*5d90*/  IADD3 R8, P4, P5, R167, R160, R93 ;  /* 0x000000a0a7087210 */ /* 0x000fc80007d9e05d */
[----:B------:R-:W-:Y:S02]  /*5da0*/  F2FP.F16.F32.PACK_AB R31, RZ, R31 ;  /* 0x0000001fff1f723e */ /* 0x000fe400000000ff */
[----:B------:R-:W-:-:S05]  /*5db0*/  IADD3.X R9, R169, R161, R95, P4, P5 ;  /* 0x000000a1a9097210 */ /* 0x000fca00027ea45f */
[----:B------:R0:W-:Y:S01]  /*5dc0*/  @P2 STG.E.U16 desc[UR36][R8.64+0x12], R31 ;  /* 0x0000121f08002986 */ /* 0x0001e2000c101524 */
[----:B------:R-:W-:Y:S05]  /*5dd0*/  @!P3 BRA `(.L_x_175) ;  /* 0x000000000004b947 */ /* 0x000fea0003800000 */
[----:B------:R0:W5:Y:S02]  /*5de0*/  LDG.E.LTC128B.U16 R154, desc[UR36][R4.64+0x20] ;  /* 0x00002024049a7981 */ /* 0x000164000c1e1520 */
.L_x_175:
[----:B------:R-:W-:Y:S05]  /*5df0*/  BSYNC B1 ;  /* 0x0000000000017941 */ /* 0x000fea0003800000 */
.L_x_174:
[----:B-----5:R-:W-:Y:S01]  /*5e00*/  HADD2.F32 R3, -RZ, R154.H0_H0 ;  /* 0x2000009aff037230 */ /* 0x020fe20000004100 */
        /* <DEDUP_REMOVED lines=8> */
.L_x_177:
[----:B------:R-:W-:Y:S05]  /*5e90*/  BSYNC B1 ;  /* 0x0000000000017941 */ /* 0x000fea0003800000 */
.L_x_176:
[----:B0----5:R-:W-:Y:S01]  /*5ea0*/  HADD2.F32 R3, -RZ, R154.H0_H0 ;  /* 0x2000009aff037230 */ /* 0x021fe20000004100 */
[----:B------:R-:W-:Y:S01]  /*5eb0*/  ISETP.GT.AND P3, PT, R0, 0x10, P1 ;  /* 0x000000100000780c */ /* 0x000fe20000f64270 */
[----:B------:R-:W-:Y:S03]  /*5ec0*/  BSSY B1, `(.L_x_178) ;  /* 0x0000007000017945 */ /* 0x000fe60003800000 */
[----:B--2---:R-:W-:-:S04]  /*5ed0*/  FMUL R12, R3, R156 ;  /* 0x0000009c030c7220 */ /* 0x004fc80000400000 */
[----:B------:R-:W-:-:S05]  /*5ee0*/  FFMA R12, R33, R155, R12 ;  /* 0x0000009b210c7223 */ /* 0x000fca000000000c */
[----:B------:R-:W-:-:S05]  /*5ef0*/  F2FP.F16.F32.PACK_AB R12, RZ, R12 ;  /* 0x0000000cff0c723e */ /* 0x000fca00000000ff */
[----:B------:R0:W-:Y:S01]  /*5f00*/  @P2 STG.E.U16 desc[UR36][R6.64+0x22], R12 ;  /* 0x0000220c06002986 */ /* 0x0001e2000c101524 */
[----:B------:R-:W-:Y:S05]  /*5f10*/  @!P3 BRA `(.L_x_179) ;  /* 0x000000000004b947 */ /* 0x000fea0003800000 */
[----:B------:R2:W5:Y:S02]  /*5f20*/  LDG.E.LTC128B.U16 R154, desc[UR36][R10.64+0x20] ;  /* 0x000020240a9a7981 */ /* 0x000564000c1e1520 */
.L_x_179:
[----:B------:R-:W-:Y:S05]  /*5f30*/  BSYNC B1 ;  /* 0x0000000000017941 */ /* 0x000fea0003800000 */
.L_x_178:
        /* <DEDUP_REMOVED lines=9> */
.L_x_181:
[----:B------:R-:W-:Y:S05]  /*5fd0*/  BSYNC B1 ;  /* 0x0000000000017941 */ /* 0x000fea0003800000 */
.L_x_180:
[----:B0----5:R-:W-:Y:S01]  /*5fe0*/  HADD2.F32 R3, -RZ, R154.H0_H0 ;  /* 0x2000009aff037230 */ /* 0x021fe20000004100 */
        /* <DEDUP_REMOVED lines=8> */
.L_x_183:
[----:B------:R-:W-:Y:S05]  /*6070*/  BSYNC B1 ;  /* 0x0000000000017941 */ /* 0x000fea0003800000 */
.L_x_182:
        /* <DEDUP_REMOVED lines=9> */
.L_x_185:
[----:B------:R-:W-:Y:S05]  /*6110*/  BSYNC B1 ;  /* 0x0000000000017941 */ /* 0x000fea0003800000 */
.L_x_184:
        /* <DEDUP_REMOVED lines=9> */
.L_x_187:
[----:B------:R-:W-:Y:S05]  /*61b0*/  BSYNC B1 ;  /* 0x0000000000017941 */ /* 0x000fea0003800000 */
.L_x_186:
        /* <DEDUP_REMOVED lines=9> */
.L_x_189:
[----:B------:R-:W-:Y:S05]  /*6250*/  BSYNC B1 ;  /* 0x0000000000017941 */ /* 0x000fea0003800000 */
.L_x_188:
        /* <DEDUP_REMOVED lines=9> */
.L_x_191:
[----:B------:R-:W-:Y:S05]  /*62f0*/  BSYNC B1 ;  /* 0x0000000000017941 */ /* 0x000fea0003800000 */
.L_x_190:
        /* <DEDUP_REMOVED lines=9> */
.L_x_193:
[----:B------:R-:W-:Y:S05]  /*6390*/  BSYNC B1 ;  /* 0x0000000000017941 */ /* 0x000fea0003800000 */
.L_x_192:
        /* <DEDUP_REMOVED lines=9> */
.L_x_195:
[----:B------:R-:W-:Y:S05]  /*6430*/  BSYNC B1 ;  /* 0x0000000000017941 */ /* 0x000fea0003800000 */
.L_x_194:
        /* <DEDUP_REMOVED lines=9> */
.L_x_197:
[----:B------:R-:W-:Y:S05]  /*64d0*/  BSYNC B1 ;  /* 0x0000000000017941 */ /* 0x000fea0003800000 */
.L_x_196:
        /* <DEDUP_REMOVED lines=9> */
.L_x_199:
[----:B------:R-:W-:Y:S05]  /*6570*/  BSYNC B1 ;  /* 0x0000000000017941 */ /* 0x000fea0003800000 */
.L_x_198:
        /* <DEDUP_REMOVED lines=9> */
.L_x_201:
[----:B------:R-:W-:Y:S05]  /*6610*/  BSYNC B1 ;  /* 0x0000000000017941 */ /* 0x000fea0003800000 */
.L_x_200:
        /* <DEDUP_REMOVED lines=9> */
.L_x_203:
[----:B------:R-:W-:Y:S05]  /*66b0*/  BSYNC B1 ;  /* 0x0000000000017941 */ /* 0x000fea0003800000 */
.L_x_202:
        /* <DEDUP_REMOVED lines=9> */
.L_x_205:
[----:B------:R-:W-:Y:S05]  /*6750*/  BSYNC B1 ;  /* 0x0000000000017941 */ /* 0x000fea0003800000 */
.L_x_204:
        /* <DEDUP_REMOVED lines=9> */
.L_x_207:
[----:B------:R-:W-:Y:S05]  /*67f0*/  BSYNC B1 ;  /* 0x0000000000017941 */ /* 0x000fea0003800000 */
.L_x_206:
        /* <DEDUP_REMOVED lines=9> */
.L_x_209:
[----:B------:R-:W-:Y:S05]  /*6890*/  BSYNC B1 ;  /* 0x0000000000017941 */ /* 0x000fea0003800000 */
.L_x_208:
        /* <DEDUP_REMOVED lines=9> */
.L_x_211:
[----:B------:R-:W-:Y:S05]  /*6930*/  BSYNC B1 ;  /* 0x0000000000017941 */ /* 0x000fea0003800000 */
.L_x_210:
        /* <DEDUP_REMOVED lines=9> */
.L_x_213:
[----:B------:R-:W-:Y:S05]  /*69d0*/  BSYNC B1 ;  /* 0x0000000000017941 */ /* 0x000fea0003800000 */
.L_x_212:
        /* <DEDUP_REMOVED lines=9> */
.L_x_215:
[----:B------:R-:W-:Y:S05]  /*6a70*/  BSYNC B1 ;  /* 0x0000000000017941 */ /* 0x000fea0003800000 */
.L_x_214:
        /* <DEDUP_REMOVED lines=9> */
.L_x_217:
[----:B------:R-:W-:Y:S05]  /*6b10*/  BSYNC B1 ;  /* 0x0000000000017941 */ /* 0x000fea0003800000 */
.L_x_216:
        /* <DEDUP_REMOVED lines=9> */
.L_x_219:
[----:B------:R-:W-:Y:S05]  /*6bb0*/  BSYNC B1 ;  /* 0x0000000000017941 */ /* 0x000fea0003800000 */
.L_x_218:
        /* <DEDUP_REMOVED lines=9> */
.L_x_221:
[----:B------:R-:W-:Y:S05]  /*6c50*/  BSYNC B1 ;  /* 0x0000000000017941 */ /* 0x000fea0003800000 */
.L_x_220:
        /* <DEDUP_REMOVED lines=9> */
.L_x_223:
[----:B------:R-:W-:Y:S05]  /*6cf0*/  BSYNC B1 ;  /* 0x0000000000017941 */ /* 0x000fea0003800000 */
.L_x_222:
        /* <DEDUP_REMOVED lines=9> */
.L_x_225:
[----:B------:R-:W-:Y:S05]  /*6d90*/  BSYNC B1 ;  /* 0x0000000000017941 */ /* 0x000fea0003800000 */
.L_x_224:
        /* <DEDUP_REMOVED lines=9> */
.L_x_227:
[----:B------:R-:W-:Y:S05]  /*6e30*/  BSYNC B1 ;  /* 0x0000000000017941 */ /* 0x000fea0003800000 */
.L_x_226:
        /* <DEDUP_REMOVED lines=9> */
.L_x_229:
[----:B------:R-:W-:Y:S05]  /*6ed0*/  BSYNC B1 ;  /* 0x0000000000017941 */ /* 0x000fea0003800000 */
.L_x_228:
        /* <DEDUP_REMOVED lines=9> */
.L_x_231:
[----:B------:R-:W-:Y:S05]  /*6f70*/  BSYNC B1 ;  /* 0x0000000000017941 */ /* 0x000fea0003800000 */
.L_x_230:
        /* <DEDUP_REMOVED lines=9> */
.L_x_233:
[----:B------:R-:W-:Y:S05]  /*7010*/  BSYNC B1 ;  /* 0x0000000000017941 */ /* 0x000fea0003800000 */
.L_x_232:
        /* <DEDUP_REMOVED lines=9> */
.L_x_235:
[----:B------:R-:W-:Y:S05]  /*70b0*/  BSYNC B1 ;  /* 0x0000000000017941 */ /* 0x000fea0003800000 */
.L_x_234:
        /* <DEDUP_REMOVED lines=9> */
.L_x_237:
[----:B------:R-:W-:Y:S05]  /*7150*/  BSYNC B1 ;  /* 0x0000000000017941 */ /* 0x000fea0003800000 */
.L_x_236:
        /* <DEDUP_REMOVED lines=9> */
.L_x_239:
[----:B------:R-:W-:Y:S05]  /*71f0*/  BSYNC B1 ;  /* 0x0000000000017941 */ /* 0x000fea0003800000 */
.L_x_238:
        /* <DEDUP_REMOVED lines=9> */
.L_x_241:
[----:B------:R-:W-:Y:S05]  /*7290*/  BSYNC B1 ;  /* 0x0000000000017941 */ /* 0x000fea0003800000 */
.L_x_240:
        /* <DEDUP_REMOVED lines=9> */
.L_x_243:
[----:B------:R-:W-:Y:S05]  /*7330*/  BSYNC B1 ;  /* 0x0000000000017941 */ /* 0x000fea0003800000 */
.L_x_242:
        /* <DEDUP_REMOVED lines=9> */
.L_x_245:
[----:B------:R-:W-:Y:S05]  /*73d0*/  BSYNC B1 ;  /* 0x0000000000017941 */ /* 0x000fea0003800000 */
.L_x_244:
        /* <DEDUP_REMOVED lines=9> */
.L_x_247:
[----:B------:R-:W-:Y:S05]  /*7470*/  BSYNC B1 ;  /* 0x0000000000017941 */ /* 0x000fea0003800000 */
.L_x_246:
        /* <DEDUP_REMOVED lines=9> */
.L_x_249:
[----:B------:R-:W-:Y:S05]  /*7510*/  BSYNC B1 ;  /* 0x0000000000017941 */ /* 0x000fea0003800000 */
.L_x_248:
        /* <DEDUP_REMOVED lines=9> */
.L_x_251:
[----:B------:R-:W-:Y:S05]  /*75b0*/  BSYNC B1 ;  /* 0x0000000000017941 */ /* 0x000fea0003800000 */
.L_x_250:
        /* <DEDUP_REMOVED lines=9> */
.L_x_253:
[----:B------:R-:W-:Y:S05]  /*7650*/  BSYNC B1 ;  /* 0x0000000000017941 */ /* 0x000fea0003800000 */
.L_x_252:
        /* <DEDUP_REMOVED lines=9> */
.L_x_255:
[----:B------:R-:W-:Y:S05]  /*76f0*/  BSYNC B1 ;  /* 0x0000000000017941 */ /* 0x000fea0003800000 */
.L_x_254:
        /* <DEDUP_REMOVED lines=9> */
.L_x_257:
[----:B------:R-:W-:Y:S05]  /*7790*/  BSYNC B1 ;  /* 0x0000000000017941 */ /* 0x000fea0003800000 */
.L_x_256:
        /* <DEDUP_REMOVED lines=9> */
.L_x_259:
[----:B------:R-:W-:Y:S05]  /*7830*/  BSYNC B1 ;  /* 0x0000000000017941 */ /* 0x000fea0003800000 */
.L_x_258:
        /* <DEDUP_REMOVED lines=9> */
.L_x_261:
[----:B------:R-:W-:Y:S05]  /*78d0*/  BSYNC B1 ;  /* 0x0000000000017941 */ /* 0x000fea0003800000 */
.L_x_260:
        /* <DEDUP_REMOVED lines=9> */
.L_x_263:
[----:B------:R-:W-:Y:S05]  /*7970*/  BSYNC B1 ;  /* 0x0000000000017941 */ /* 0x000fea0003800000 */
.L_x_262:
        /* <DEDUP_REMOVED lines=9> */
.L_x_265:
[----:B------:R-:W-:Y:S05]  /*7a10*/  BSYNC B1 ;  /* 0x0000000000017941 */ /* 0x000fea0003800000 */
.L_x_264:
        /* <DEDUP_REMOVED lines=9> */
.L_x_267:
[----:B------:R-:W-:Y:S05]  /*7ab0*/  BSYNC B1 ;  /* 0x0000000000017941 */ /* 0x000fea0003800000 */
.L_x_266:
        /* <DEDUP_REMOVED lines=9> */
.L_x_269:
[----:B------:R-:W-:Y:S05]  /*7b50*/  BSYNC B1 ;  /* 0x0000000000017941 */ /* 0x000fea0003800000 */
.L_x_268:
        /* <DEDUP_REMOVED lines=9> */
.L_x_271:
[----:B------:R-:W-:Y:S05]  /*7bf0*/  BSYNC B1 ;  /* 0x0000000000017941 */ /* 0x000fea0003800000 */
.L_x_270:
        /* <DEDUP_REMOVED lines=9> */
.L_x_273:
[----:B------:R-:W-:Y:S05]  /*7c90*/  BSYNC B1 ;  /* 0x0000000000017941 */ /* 0x000fea0003800000 */
.L_x_272:
        /* <DEDUP_REMOVED lines=9> */
.L_x_275:
[----:B------:R-:W-:Y:S05]  /*7d30*/  BSYNC B1 ;  /* 0x0000000000017941 */ /* 0x000fea0003800000 */
.L_x_274:
        /* <DEDUP_REMOVED lines=9> */
.L_x_277:
[----:B------:R-:W-:Y:S05]  /*7dd0*/  BSYNC B1 ;  /* 0x0000000000017941 */ /* 0x000fea0003800000 */
.L_x_276:
        /* <DEDUP_REMOVED lines=9> */
.L_x_279:
[----:B------:R-:W-:Y:S05]  /*7e70*/  BSYNC B1 ;  /* 0x0000000000017941 */ /* 0x000fea0003800000 */
.L_x_278:
        /* <DEDUP_REMOVED lines=9> */
.L_x_281:
[----:B------:R-:W-:Y:S05]  /*7f10*/  BSYNC B1 ;  /* 0x0000000000017941 */ /* 0x000fea0003800000 */
.L_x_280:
[----:B0----5:R-:W-:Y:S01]  /*7f20*/  HADD2.F32 R3, -RZ, R154.H0_H0 ;  /* 0x2000009aff037230 */ /* 0x021fe20000004100 */
[----:B------:R-:W-:Y:S01]  /*7f30*/  ISETP.GT.AND P2, PT, R0, 0x78, P1 ;  /* 0x000000780000780c */ /* 0x000fe20000f44270 */
[----:B------:R-:W-:Y:S03]  /*7f40*/  BSSY B1, `(.L_x_282) ;  /* 0x0000007000017945 */ /* 0x000fe60003800000 */
[----:B-1----:R-:W-:-:S04]  /*7f50*/  FMUL R4, R3, R156 ;  /* 0x0000009c03047220 */ /* 0x002fc80000400000 */
[----:B------:R-:W-:-:S05]  /*7f60*/  FFMA R4, R85, R155, R4 ;  /* 0x0000009b55047223 */ /* 0x000fca0000000004 */
[----:B------:R-:W-:-:S05]  /*7f70*/  F2FP.F16.F32.PACK_AB R4, RZ, R4 ;  /* 0x00000004ff04723e */ /* 0x000fca00000000ff */
[----:B------:R0:W-:Y:S01]  /*7f80*/  @P0 STG.E.U16 desc[UR36][R6.64+0xf2], R4 ;  /* 0x0000f20406000986 */ /* 0x0001e2000c101524 */
[----:B------:R-:W-:Y:S05]  /*7f90*/  @!P2 BRA `(.L_x_283) ;  /* 0x000000000004a947 */ /* 0x000fea0003800000 */
[----:B------:R1:W5:Y:S02]  /*7fa0*/  LDG.E.LTC128B.U16 R154, desc[UR36][R10.64+0xf0] ;  /* 0x0000f0240a9a7981 */ /* 0x000364000c1e1520 */
.L_x_283:
[----:B------:R-:W-:Y:S05]  /*7fb0*/  BSYNC B1 ;  /* 0x0000000000017941 */ /* 0x000fea0003800000 */
.L_x_282:
[----:B-----5:R-:W-:Y:S01]  /*7fc0*/  HADD2.F32 R3, -RZ, R154.H0_H0 ;  /* 0x2000009aff037230 */ /* 0x020fe20000004100 */
[----:B------:R-:W-:Y:S01]  /*7fd0*/  ISETP.GT.AND P1, PT, R0, 0x79, P1 ;  /* 0x000000790000780c */ /* 0x000fe20000f24270 */
[----:B0-----:R-:W-:Y:S01]  /*7fe0*/  @P2 IMAD.MOV.U32 R4, RZ, RZ, R8 ;  /* 0x000000ffff042224 */ /* 0x001fe200078e0008 */
[----:B------:R-:W-:Y:S01]  /*7ff0*/  BSSY B1, `(.L_x_284) ;  /* 0x0000008000017945 */ /* 0x000fe20003800000 */
[----:B------:R-:W-:Y:S02]  /*8000*/  @P2 IMAD.MOV.U32 R5, RZ, RZ, R9 ;  /* 0x000000ffff052224 */ /* 0x000fe400078e0009 */
[----:B------:R-:W-:-:S04]  /*8010*/  FMUL R3, R3, R156 ;  /* 0x0000009c03037220 */ /* 0x000fc80000400000 */
[----:B------:R-:W-:-:S05]  /*8020*/  FFMA R3, R86, R155, R3 ;  /* 0x0000009b56037223 */ /* 0x000fca0000000003 */
[----:B------:R-:W-:-:S05]  /*8030*/  F2FP.F16.F32.PACK_AB R3, RZ, R3 ;  /* 0x00000003ff03723e */ /* 0x000fca00000000ff */
[----:B------:R0:W-:Y:S01]  /*8040*/  @P2 STG.E.U16 desc[UR36][R4.64+0xf0], R3 ;  /* 0x0000f00304002986 */ /* 0x0001e2000c101524 */
[----:B------:R-:W-:Y:S05]  /*8050*/  @!P1 BRA `(.L_x_285) ;  /* 0x0000000000049947 */ /* 0x000fea0003800000 */
[----:B------:R0:W5:Y:S02]  /*8060*/  LDG.E.LTC128B.U16 R154, desc[UR36][R10.64+0xf2] ;  /* 0x0000f2240a9a7981 */ /* 0x000164000c1e1520 */
.L_x_285:
[----:B------:R-:W-:Y:S05]  /*8070*/  BSYNC B1 ;  /* 0x0000000000017941 */ /* 0x000fea0003800000 */
.L_x_284:
[----:B------:R-:W-:Y:S05]  /*8080*/  @!P1 BRA `(.L_x_286) ;  /* 0x00000024004c9947 */ /* 0x000fea0003800000 */
[----:B0----5:R-:W-:-:S05]  /*8090*/  HADD2.F32 R3, -RZ, R154.H0_H0 ;  /* 0x2000009aff037230 */ /* 0x021fca0000004100 */
[----:B------:R-:W-:-:S04]  /*80a0*/  FMUL R0, R3, R156 ;  /* 0x0000009c03007220 */ /* 0x000fc80000400000 */
[----:B------:R-:W-:-:S05]  /*80b0*/  FFMA R0, R87, R155, R0 ;  /* 0x0000009b57007223 */ /* 0x000fca0000000000 */
[----:B------:R-:W-:-:S05]  /*80c0*/  F2FP.F16.F32.PACK_AB R0, RZ, R0 ;  /* 0x00000000ff00723e */ /* 0x000fca00000000ff */
[----:B------:R0:W-:Y:S01]  /*80d0*/  STG.E.U16 desc[UR36][R8.64+0xf2], R0 ;  /* 0x0000f20008007986 */ /* 0x0001e2000c101524 */
[----:B------:R-:W-:Y:S05]  /*80e0*/  BRA `(.L_x_286) ;  /* 0x0000002400347947 */ /* 0x000fea0003800000 */
.L_x_35:
[----:B------:R-:W-:Y:S01]  /*80f0*/  ULDC.64 UR4, c[0x0][0x5c0] ;  /* 0x0001700000047ab9 */ /* 0x000fe20000000a00 */
[-C--:B------:R-:W-:Y:S01]  /*8100*/  FMUL R88, R88, R155.reuse ;  /* 0x0000009b58587220 */ /* 0x080fe20000400000 */
[----:B------:R-:W-:Y:S01]  /*8110*/  LEA R6, P0, R168, UR4, 0x1 ;  /* 0x00000004a8067c11 */ /* 0x000fe2000f8008ff */
[----:B------:R-:W-:Y:S01]  /*8120*/  IMAD.SHL.U32 R11, R4, 0x10, RZ ;  /* 0x00000010040b7824 */ /* 0x000fe200078e00ff */
[----:B------:R-:W-:Y:S01]  /*8130*/  ISETP.GT.AND P2, PT, R0, 0x1, P3 ;  /* 0x000000010000780c */ /* 0x000fe20001f44270 */
[-C--:B------:R-:W-:Y:S01]  /*8140*/  FMUL R89, R89, R155.reuse ;  /* 0x0000009b59597220 */ /* 0x080fe20000400000 */
[----:B------:R-:W-:Y:S01]  /*8150*/  LEA.HI.X R7, R168, UR5, R167, 0x1, P0 ;  /* 0x00000005a8077c11 */ /* 0x000fe200080f0ca7 */
[-C--:B------:R-:W-:Y:S01]  /*8160*/  FMUL R90, R90, R155.reuse ;  /* 0x0000009b5a5a7220 */ /* 0x080fe20000400000 */
[----:B------:R-:W-:Y:S01]  /*8170*/  ISETP.GT.AND P0, PT, R3, 0x8, PT ;  /* 0x000000080300780c */ /* 0x000fe20003f04270 */
[-C--:B------:R-:W-:Y:S01]  /*8180*/  FMUL R91, R91, R155.reuse ;  /* 0x0000009b5b5b7220 */ /* 0x080fe20000400000 */
[----:B------:R-:W-:Y:S01]  /*8190*/  F2FP.F16.F32.PACK_AB R88, RZ, R88 ;  /* 0x00000058ff58723e */ /* 0x000fe200000000ff */
[-C--:B------:R-:W-:Y:S01]  /*81a0*/  FMUL R92, R92, R155.reuse ;  /* 0x0000009b5c5c7220 */ /* 0x080fe20000400000 */
[----:B------:R-:W-:Y:S01]  /*81b0*/  ISETP.GT.AND P4, PT, R0, RZ, P0 ;  /* 0x000000ff0000720c */ /* 0x000fe20000784270 */
[-C--:B------:R-:W-:Y:S01]  /*81c0*/  FMUL R93, R93, R155.reuse ;  /* 0x0000009b5d5d7220 */ /* 0x080fe20000400000 */
[----:B------:R-:W-:Y:S01]  /*81d0*/  SHF.L.U64.HI R9, R4, 0x4, R5 ;  /* 0x0000000404097819 */ /* 0x000fe20000010205 */
[----:B------:R-:W-:Y:S01]  /*81e0*/  @P1 STG.E.U16 desc[UR36][R6.64], R88 ;  /* 0x0000005806001986 */ /* 0x000fe2000c101524 */
[----:B------:R-:W-:Y:S01]  /*81f0*/  IADD3 R12, P5, R11, R6, RZ ;  /* 0x000000060b0c7210 */ /* 0x000fe20007fbe0ff */
[-C--:B------:R-:W-:Y:S01]  /*8200*/  FMUL R94, R94, R155.reuse ;  /* 0x0000009b5e5e7220 */ /* 0x080fe20000400000 */
[----:B------:R-:W-:Y:S01]  /*8210*/  ISETP.GT.AND P1, PT, R0, 0x1, P0 ;  /* 0x000000010000780c */ /* 0x000fe20000724270 */
[----:B------:R-:W-:Y:S01]  /*8220*/  FMUL R95, R95, R155 ;  /* 0x0000009b5f5f7220 */ /* 0x000fe20000400000 */
[----:B------:R-:W-:Y:S01]  /*8230*/  F2FP.F16.F32.PACK_AB R89, RZ, R89 ;  /* 0x00000059ff59723e */ /* 0x000fe200000000ff */
[----:B------:R-:W-:Y:S01]  /*8240*/  IMAD.X R13, R9, 0x1, R7, P5 ;  /* 0x00000001090d7824 */ /* 0x000fe200028e0607 */
[----:B------:R-:W-:Y:S01]  /*8250*/  F2FP.F16.F32.PACK_AB R90, RZ, R90 ;  /* 0x0000005aff5a723e */ /* 0x000fe200000000ff */
[----:B------:R-:W-:Y:S01]  /*8260*/  FMUL R96, R96, R155 ;  /* 0x0000009b60607220 */ /* 0x000fe20000400000 */
[----:B------:R-:W-:Y:S01]  /*8270*/  F2FP.F16.F32.PACK_AB R91, RZ, R91 ;  /* 0x0000005bff5b723e */ /* 0x000fe200000000ff */
[----:B------:R-:W-:Y:S01]  /*8280*/  @P2 STG.E.U16 desc[UR36][R6.64+0x2], R89 ;  /* 0x0000025906002986 */ /* 0x000fe2000c101524 */
[C---:B------:R-:W-:Y:S01]  /*8290*/  ISETP.GT.AND P5, PT, R0.reuse, 0x9, P3 ;  /* 0x000000090000780c */ /* 0x040fe20001fa4270 */
[-C--:B------:R-:W-:Y:S01]  /*82a0*/  FMUL R97, R97, R155.reuse ;  /* 0x0000009b61617220 */ /* 0x080fe20000400000 */
[C---:B------:R-:W-:Y:S01]  /*82b0*/  ISETP.GT.AND P2, PT, R0.reuse, 0x8, P0 ;  /* 0x000000080000780c */ /* 0x040fe20000744270 */
[----:B------:R-:W-:Y:S01]  /*82c0*/  @P4 STG.E.U16 desc[UR36][R12.64], R90 ;  /* 0x0000005a0c004986 */ /* 0x000fe2000c101524 */
[----:B------:R-:W-:Y:S01]  /*82d0*/  ISETP.GT.AND P4, PT, R0, 0x8, P3 ;  /* 0x000000080000780c */ /* 0x000fe20001f84270 */
[-C--:B------:R-:W-:Y:S01]  /*82e0*/  FMUL R98, R98, R155.reuse ;  /* 0x0000009b62627220 */ /* 0x080fe20000400000 */
[----:B------:R-:W-:Y:S01]  /*82f0*/  F2FP.F16.F32.PACK_AB R92, RZ, R92 ;  /* 0x0000005cff5c723e */ /* 0x000fe200000000ff */
[----:B------:R-:W-:Y:S01]  /*8300*/  @P1 STG.E.U16 desc[UR36][R12.64+0x2], R91 ;  /* 0x0000025b0c001986 */ /* 0x000fe2000c101524 */
[----:B------:R-:W-:Y:S01]  /*8310*/  ISETP.GT.AND P1, PT, R0, 0x9, P0 ;  /* 0x000000090000780c */ /* 0x000fe20000724270 */
[----:B------:R-:W-:Y:S01]  /*8320*/  FMUL R99, R99, R155 ;  /* 0x0000009b63637220 */ /* 0x000fe20000400000 */
[----:B------:R-:W-:Y:S01]  /*8330*/  F2FP.F16.F32.PACK_AB R93, RZ, R93 ;  /* 0x0000005dff5d723e */ /* 0x000fe200000000ff */
[-C--:B------:R-:W-:Y:S01]  /*8340*/  FMUL R100, R100, R155.reuse ;  /* 0x0000009b64647220 */ /* 0x080fe20000400000 */
[----:B------:R-:W-:Y:S01]  /*8350*/  F2FP.F16.F32.PACK_AB R94, RZ, R94 ;  /* 0x0000005eff5e723e */ /* 0x000fe200000000ff */
[----:B------:R-:W-:Y:S01]  /*8360*/  FMUL R101, R101, R155 ;  /* 0x0000009b65657220 */ /* 0x000fe20000400000 */
[----:B------:R-:W-:Y:S01]  /*8370*/  F2FP.F16.F32.PACK_AB R95, RZ, R95 ;  /* 0x0000005fff5f723e */ /* 0x000fe200000000ff */
[-C--:B------:R-:W-:Y:S01]  /*8380*/  FMUL R102, R102, R155.reuse ;  /* 0x0000009b66667220 */ /* 0x080fe20000400000 */
[----:B------:R-:W-:Y:S01]  /*8390*/  F2FP.F16.F32.PACK_AB R96, RZ, R96 ;  /* 0x00000060ff60723e */ /* 0x000fe200000000ff */
[----:B------:R-:W-:Y:S01]  /*83a0*/  @P4 STG.E.U16 desc[UR36][R6.64+0x10], R92 ;  /* 0x0000105c06004986 */ /* 0x000fe2000c101524 */
[C---:B------:R-:W-:Y:S01]  /*83b0*/  ISETP.GT.AND P4, PT, R0.reuse, 0x10, P3 ;  /* 0x000000100000780c */ /* 0x040fe20001f84270 */
[----:B------:R-:W-:Y:S01]  /*83c0*/  FMUL R103, R103, R155 ;  /* 0x0000009b67677220 */ /* 0x000fe20000400000 */
[----:B------:R-:W-:Y:S01]  /*83d0*/  F2FP.F16.F32.PACK_AB R97, RZ, R97 ;  /* 0x00000061ff61723e */ /* 0x000fe200000000ff */
[----:B------:R-:W-:Y:S01]  /*83e0*/  @P5 STG.E.U16 desc[UR36][R6.64+0x12], R93 ;  /* 0x0000125d06005986 */ /* 0x000fe2000c101524 */
[----:B------:R-:W-:Y:S01]  /*83f0*/  ISETP.GT.AND P5, PT, R0, 0x11, P0 ;  /* 0x000000110000780c */ /* 0x000fe200007a4270 */
        /* <DEDUP_REMOVED lines=74> */
[----:B------:R-:W-:Y:S01]  /*88a0*/  FMUL R125, R125, R155 ;  /* 0x0000009b7d7d7220 */ /* 0x000fe20000400000 */
[----:B------:R-:W-:Y:S01]  /*88b0*/  F2FP.F16.F32.PACK_AB R119, RZ, R119 ;  /* 0x00000077ff77723e */ /* 0x000fe200000000ff */
[-C--:B------:R-:W-:Y:S01]  /*88c0*/  FMUL R126, R126, R155.reuse ;  /* 0x0000009b7e7e7220 */ /* 0x080fe20000400000 */
[----:B------:R-:W-:Y:S01]  /*88d0*/  F2FP.F16.F32.PACK_AB R120, RZ, R120 ;  /* 0x00000078ff78723e */ /* 0x000fe200000000ff */
        /* <DEDUP_REMOVED lines=86> */
[-C--:B------:R-:W-:Y:S01]  /*8e40*/  FMUL R151, R151, R155.reuse ;  /* 0x0000009b97977220 */ /* 0x080fe20000400000 */
[----:B------:R-:W-:Y:S01]  /*8e50*/  SHF.L.U64.HI R21, R4, 0x8, R5 ;  /* 0x0000000804157819 */ /* 0x000fe20000010205 */
[----:B------:R-:W-:Y:S01]  /*8e60*/  @P2 STG.E.U16 desc[UR36][R6.64+0xa2], R129 ;  /* 0x0000a28106002986 */ /* 0x000fe2000c101524 */
[----:B------:R-:W-:Y:S01]  /*8e70*/  ISETP.GT.AND P2, PT, R0, 0x59, P3 ;  /* 0x000000590000780c */ /* 0x000fe20001f44270 */
[-C--:B------:R-:W-:Y:S01]  /*8e80*/  FMUL R25, R25, R155.reuse ;  /* 0x0000009b19197220 */ /* 0x080fe20000400000 */
[----:B------:R-:W-:Y:S01]  /*8e90*/  SHF.L.U32 R23, R4, 0x8, RZ ;  /* 0x0000000804177819 */ /* 0x000fe200000006ff */
[----:B------:R-:W-:Y:S01]  /*8ea0*/  @P5 STG.E.U16 desc[UR36][R12.64+0xa0], R130 ;  /* 0x0000a0820c005986 */ /* 0x000fe2000c101524 */
[----:B------:R-:W-:Y:S01]  /*8eb0*/  ISETP.GT.AND P5, PT, R0, 0x58, P0 ;  /* 0x000000580000780c */ /* 0x000fe200007a4270 */
        /* <DEDUP_REMOVED lines=26> */
[----:B------:R-:W-:Y:S01]  /*9060*/  FMUL R32, R32, R155 ;  /* 0x0000009b20207220 */ /* 0x000fe20000400000 */
[----:B------:R-:W-:Y:S01]  /*9070*/  F2FP.F16.F32.PACK_AB R25, RZ, R25 ;  /* 0x00000019ff19723e */ /* 0x000fe200000000ff */
[-C--:B------:R-:W-:Y:S01]  /*9080*/  FMUL R33, R33, R155.reuse ;  /* 0x0000009b21217220 */ /* 0x080fe20000400000 */
        /* <DEDUP_REMOVED lines=25> */
[----:B------:R-:W-:Y:S01]  /*9220*/  @P2 STG.E.U16 desc[UR36][R12.64+0xd0], R142 ;  /* 0x0000d08e0c002986 */ /* 0x000fe2000c101524 */
[----:B------:R-:W-:Y:S01]  /*9230*/  F2FP.F16.F32.PACK_AB R33, RZ, R33 ;  /* 0x00000021ff21723e */ /* 0x000fe200000000ff */
[-C--:B------:R-:W-:Y:S01]  /*9240*/  FMUL R41, R41, R155.reuse ;  /* 0x0000009b29297220 */ /* 0x080fe20000400000 */
[----:B------:R-:W-:Y:S01]  /*9250*/  F2FP.F16.F32.PACK_AB R34, RZ, R34 ;  /* 0x00000022ff22723e */ /* 0x000fe200000000ff */
[----:B------:R-:W-:Y:S01]  /*9260*/  FMUL R42, R42, R155 ;  /* 0x0000009b2a2a7220 */ /* 0x000fe20000400000 */
[----:B------:R-:W-:Y:S01]  /*9270*/  F2FP.F16.F32.PACK_AB R35, RZ, R35 ;  /* 0x00000023ff23723e */ /* 0x000fe200000000ff */
[----:B------:R-:W-:Y:S01]  /*9280*/  @P4 STG.E.U16 desc[UR36][R12.64+0xd2], R143 ;  /* 0x0000d28f0c004986 */ /* 0x000fe2000c101524 */
[C---:B------:R-:W-:Y:S01]  /*9290*/  ISETP.GT.AND P4, PT, R0.reuse, 0x71, P0 ;  /* 0x000000710000780c */ /* 0x040fe20000784270 */
[----:B------:R-:W-:Y:S01]  /*92a0*/  FMUL R43, R43, R155 ;  /* 0x0000009b2b2b7220 */ /* 0x000fe20000400000 */
[----:B------:R-:W-:Y:S01]  /*92b0*/  F2FP.F16.F32.PACK_AB R36, RZ, R36 ;  /* 0x00000024ff24723e */ /* 0x000fe200000000ff */
[----:B------:R-:W-:Y:S01]  /*92c0*/  @P5 STG.E.U16 desc[UR36][R6.64+0xe0], R144 ;  /* 0x0000e09006005986 */ /* 0x000fe2000c101524 */
[----:B------:R-:W-:Y:S01]  /*92d0*/  ISETP.GT.AND P5, PT, R0, 0x70, P0 ;  /* 0x000000700000780c */ /* 0x000fe200007a4270 */
[----:B------:R-:W-:Y:S01]  /*92e0*/  @P1 IMAD.MOV.U32 R4, RZ, RZ, R6 ;  /* 0x000000ffff041224 */ /* 0x000fe200078e0006 */
[----:B------:R-:W-:Y:S01]  /*92f0*/  F2FP.F16.F32.PACK_AB R37, RZ, R37 ;  /* 0x00000025ff25723e */ /* 0x000fe200000000ff */
[----:B------:R-:W-:Y:S01]  /*9300*/  @P1 IMAD.MOV.U32 R5, RZ, RZ, R7 ;  /* 0x000000ffff051224 */ /* 0x000fe200078e0007 */
[----:B------:R-:W-:Y:S01]  /*9310*/  F2FP.F16.F32.PACK_AB R38, RZ, R38 ;  /* 0x00000026ff26723e */ /* 0x000fe200000000ff */
[----:B------:R-:W-:Y:S01]  /*9320*/  FMUL R44, R44, R155 ;  /* 0x0000009b2c2c7220 */ /* 0x000fe20000400000 */
[----:B------:R-:W-:Y:S01]  /*9330*/  F2FP.F16.F32.PACK_AB R39, RZ, R39 ;  /* 0x00000027ff27723e */ /* 0x000fe200000000ff */
[-C--:B------:R-:W-:Y:S01]  /*9340*/  FMUL R45, R45, R155.reuse ;  /* 0x0000009b2d2d7220 */ /* 0x080fe20000400000 */
[----:B------:R0:W-:Y:S01]  /*9350*/  @P1 STG.E.U16 desc[UR36][R4.64+0xe2], R145 ;  /* 0x0000e29104001986 */ /* 0x0001e2000c101524 */
[----:B------:R-:W-:Y:S01]  /*9360*/  IADD3 R14, P1, P2, R11, R6, R23 ;  /* 0x000000060b0e7210 */ /* 0x000fe20007a3e017 */
[-C--:B------:R-:W-:Y:S01]  /*9370*/  FMUL R46, R46, R155.reuse ;  /* 0x0000009b2e2e7220 */ /* 0x080fe20000400000 */
[----:B------:R-:W-:Y:S01]  /*9380*/  F2FP.F16.F32.PACK_AB R40, RZ, R40 ;  /* 0x00000028ff28723e */ /* 0x000fe200000000ff */
[----:B------:R-:W-:Y:S01]  /*9390*/  FMUL R47, R47, R155 ;  /* 0x0000009b2f2f7220 */ /* 0x000fe20000400000 */
[----:B------:R-:W-:Y:S01]  /*93a0*/  IADD3.X R15, R9, R7, R21, P1, P2 ;  /* 0x00000007090f7210 */ /* 0x000fe20000fe4415 */
[-C--:B------:R-:W-:Y:S01]  /*93b0*/  FMUL R48, R48, R155.reuse ;  /* 0x0000009b30307220 */ /* 0x080fe20000400000 */
[----:B------:R-:W-:Y:S01]  /*93c0*/  ISETP.GT.AND P1, PT, R3, 0x80, PT ;  /* 0x000000800300780c */ /* 0x000fe20003f24270 */
[-C--:B------:R-:W-:Y:S01]  /*93d0*/  FMUL R49, R49, R155.reuse ;  /* 0x0000009b31317220 */ /* 0x080fe20000400000 */
[----:B------:R-:W-:Y:S01]  /*93e0*/  ISETP.GT.AND P2, PT, R3, 0x88, PT ;  /* 0x000000880300780c */ /* 0x000fe20003f44270 */
[----:B------:R-:W-:Y:S01]  /*93f0*/  FMUL R50, R50, R155 ;  /* 0x0000009b32327220 */ /* 0x000fe20000400000 */
[----:B------:R-:W-:Y:S01]  /*9400*/  F2FP.F16.F32.PACK_AB R41, RZ, R41 ;  /* 0x00000029ff29723e */ /* 0x000fe200000000ff */
[----:B0-----:R-:W-:Y:S01]  /*9410*/  @P5 IMAD.MOV.U32 R4, RZ, RZ, R12 ;  /* 0x000000ffff045224 */ /* 0x001fe200078e000c */
[----:B------:R-:W-:Y:S01]  /*9420*/  F2FP.F16.F32.PACK_AB R42, RZ, R42 ;  /* 0x0000002aff2a723e */ /* 0x000fe200000000ff */
[----:B------:R-:W-:Y:S01]  /*9430*/  @P5 IMAD.MOV.U32 R5, RZ, RZ, R13 ;  /* 0x000000ffff055224 */ /* 0x000fe200078e000d */
[----:B------:R-:W-:Y:S01]  /*9440*/  F2FP.F16.F32.PACK_AB R43, RZ, R43 ;  /* 0x0000002bff2b723e */ /* 0x000fe200000000ff */
[-C--:B------:R-:W-:Y:S01]  /*9450*/  FMUL R51, R51, R155.reuse ;  /* 0x0000009b33337220 */ /* 0x080fe20000400000 */
[----:B------:R-:W-:Y:S01]  /*9460*/  F2FP.F16.F32.PACK_AB R44, RZ, R44 ;  /* 0x0000002cff2c723e */ /* 0x000fe200000000ff */
[-C--:B------:R-:W-:Y:S01]  /*9470*/  FMUL R52, R52, R155.reuse ;  /* 0x0000009b34347220 */ /* 0x080fe20000400000 */
[----:B------:R0:W-:Y:S01]  /*9480*/  @P5 STG.E.U16 desc[UR36][R4.64+0xe0], R146 ;  /* 0x0000e09204005986 */ /* 0x0001e2000c101524 */
[C---:B------:R-:W-:Y:S01]  /*9490*/  ISETP.GT.AND P5, PT, R0.reuse, 0x78, P3 ;  /* 0x000000780000780c */ /* 0x040fe20001fa4270 */
[-C--:B------:R-:W-:Y:S01]  /*94a0*/  FMUL R53, R53, R155.reuse ;  /* 0x0000009b35357220 */ /* 0x080fe20000400000 */
[C---:B------:R-:W-:Y:S01]  /*94b0*/  ISETP.GT.AND P3, PT, R0.reuse, 0x79, P3 ;  /* 0x000000790000780c */ /* 0x040fe20001f64270 */
[----:B------:R-:W-:Y:S01]  /*94c0*/  @P4 STG.E.U16 desc[UR36][R12.64+0xe2], R147 ;  /* 0x0000e2930c004986 */ /* 0x000fe2000c101524 */
[----:B------:R-:W-:Y:S01]  /*94d0*/  ISETP.GT.AND P4, PT, R0, 0x78, P0 ;  /* 0x000000780000780c */ /* 0x000fe20000784270 */
[-C--:B------:R-:W-:Y:S01]  /*94e0*/  FMUL R54, R54, R155.reuse ;  /* 0x0000009b36367220 */ /* 0x080fe20000400000 */
[----:B------:R-:W-:Y:S01]  /*94f0*/  ISETP.GT.AND P0, PT, R0, 0x79, P0 ;  /* 0x000000790000780c */ /* 0x000fe20000704270 */
[----:B------:R-:W-:Y:S01]  /*9500*/  FMUL R55, R55, R155 ;  /* 0x0000009b37377220 */ /* 0x000fe20000400000 */
[----:B------:R-:W-:Y:S01]  /*9510*/  F2FP.F16.F32.PACK_AB R45, RZ, R45 ;  /* 0x0000002dff2d723e */ /* 0x000fe200000000ff */
[-C--:B------:R-:W-:Y:S01]  /*9520*/  FMUL R56, R56, R155.reuse ;  /* 0x0000009b38387220 */ /* 0x080fe20000400000 */
[----:B------:R-:W-:Y:S01]  /*9530*/  F2FP.F16.F32.PACK_AB R46, RZ, R46 ;  /* 0x0000002eff2e723e */ /* 0x000fe200000000ff */
[----:B------:R-:W-:Y:S01]  /*9540*/  FMUL R57, R57, R155 ;  /* 0x0000009b39397220 */ /* 0x000fe20000400000 */
[----:B------:R-:W-:Y:S01]  /*9550*/  F2FP.F16.F32.PACK_AB R47, RZ, R47 ;  /* 0x0000002fff2f723e */ /* 0x000fe200000000ff */
[----:B------:R-:W-:Y:S01]  /*9560*/  @P5 STG.E.U16 desc[UR36][R6.64+0xf0], R148 ;  /* 0x0000f09406005986 */ /* 0x000fe2000c101524 */
[----:B0-----:R-:W-:Y:S01]  /*9570*/  IADD3 R4, P5, R23, R6, RZ ;  /* 0x0000000617047210 */ /* 0x001fe20007fbe0ff */
[-C--:B------:R-:W-:Y:S01]  /*9580*/  FMUL R58, R58, R155.reuse ;  /* 0x0000009b3a3a7220 */ /* 0x080fe20000400000 */
[----:B------:R-:W-:Y:S01]  /*9590*/  F2FP.F16.F32.PACK_AB R48, RZ, R48 ;  /* 0x00000030ff30723e */ /* 0x000fe200000000ff */
[----:B------:R0:W-:Y:S01]  /*95a0*/  @P3 STG.E.U16 desc[UR36][R6.64+0xf2], R149 ;  /* 0x0000f29506003986 */ /* 0x0001e2000c101524 */
[C---:B------:R-:W-:Y:S01]  /*95b0*/  ISETP.GT.AND P3, PT, R0.reuse, RZ, P1 ;  /* 0x000000ff0000720c */ /* 0x040fe20000f64270 */
[----:B------:R-:W-:Y:S01]  /*95c0*/  IMAD.X R5, R21, 0x1, R7, P5 ;  /* 0x0000000115057824 */ /* 0x000fe200028e0607 */
[C---:B------:R-:W-:Y:S01]  /*95d0*/  ISETP.GT.AND P5, PT, R0.reuse, RZ, P2 ;  /* 0x000000ff0000720c */ /* 0x040fe200017a4270 */
        /* <DEDUP_REMOVED lines=10> */
[----:B------:R-:W-:Y:S01]  /*9680*/  @P3 STG.E.U16 desc[UR36][R4.64], R24 ;  /* 0x0000001804003986 */ /* 0x000fe2000c101524 */
[C---:B0-----:R-:W-:Y:S01]  /*9690*/  IADD3 R6, P3, R11.reuse, R4, RZ ;  /* 0x000000040b067210 */ /* 0x041fe20007f7e0ff */
[-C--:B------:R-:W-:Y:S01]  /*96a0*/  FMUL R62, R62, R155.reuse ;  /* 0x0000009b3e3e7220 */ /* 0x080fe20000400000 */
[----:B------:R-:W-:Y:S01]  /*96b0*/  F2FP.F16.F32.PACK_AB R52, RZ, R52 ;  /* 0x00000034ff34723e */ /* 0x000fe200000000ff */
[----:B------:R-:W-:Y:S01]  /*96c0*/  @P4 STG.E.U16 desc[UR36][R4.64+0x2], R25 ;  /* 0x0000021904004986 */ /* 0x000fe2000c101524 */
[----:B------:R-:W-:Y:S01]  /*96d0*/  IADD3 R10, P4, R11, R4, RZ ;  /* 0x000000040b0a7210 */ /* 0x000fe20007f9e0ff */
[--C-:B------:R-:W-:Y:S01]  /*96e0*/  IMAD.X R7, R9, 0x1, R5.reuse, P3 ;  /* 0x0000000109077824 */ /* 0x100fe200018e0605 */
[C---:B------:R-:W-:Y:S01]  /*96f0*/  ISETP.GT.AND P3, PT, R0.reuse, 0x9, P2 ;  /* 0x000000090000780c */ /* 0x040fe20001764270 */
[----:B------:R-:W-:Y:S01]  /*9700*/  FMUL R63, R63, R155 ;  /* 0x0000009b3f3f7220 */ /* 0x000fe20000400000 */
[----:B------:R-:W-:Y:S01]  /*9710*/  F2FP.F16.F32.PACK_AB R53, RZ, R53 ;  /* 0x00000035ff35723e */ /* 0x000fe200000000ff */
[----:B------:R-:W-:Y:S01]  /*9720*/  IMAD.X R11, R9, 0x1, R5, P4 ;  /* 0x00000001090b7824 */ /* 0x000fe200020e0605 */
[----:B------:R-:W-:Y:S01]  /*9730*/  ISETP.GT.AND P4, PT, R0, 0x8, P1 ;  /* 0x000000080000780c */ /* 0x000fe20000f84270 */
[-C--:B------:R-:W-:Y:S01]  /*9740*/  FMUL R64, R64, R155.reuse ;  /* 0x0000009b40407220 */ /* 0x080fe20000400000 */
[----:B------:R-:W-:Y:S01]  /*9750*/  F2FP.F16.F32.PACK_AB R54, RZ, R54 ;  /* 0x00000036ff36723e */ /* 0x000fe200000000ff */
[-C--:B------:R-:W-:Y:S01]  /*9760*/  FMUL R65, R65, R155.reuse ;  /* 0x0000009b41417220 */ /* 0x080fe20000400000 */
        /* <DEDUP_REMOVED lines=13> */
[-C--:B------:R-:W-:Y:S01]  /*9840*/  FMUL R70, R70, R155.reuse ;  /* 0x0000009b46467220 */ /* 0x080fe20000400000 */
[----:B------:R-:W-:Y:S01]  /*9850*/  @P5 STG.E.U16 desc[UR36][R4.64+0x12], R29 ;  /* 0x0000121d04005986 */ /* 0x000fe2000c101524 */
[C---:B------:R-:W-:Y:S01]  /*9860*/  ISETP.GT.AND P5, PT, R0.reuse, 0x11, P1 ;  /* 0x000000110000780c */ /* 0x040fe20000fa4270 */
[-C--:B------:R-:W-:Y:S01]  /*9870*/  FMUL R71, R71, R155.reuse ;  /* 0x0000009b47477220 */ /* 0x080fe20000400000 */
[----:B------:R-:W-:Y:S01]  /*9880*/  F2FP.F16.F32.PACK_AB R58, RZ, R58 ;  /* 0x0000003aff3a723e */ /* 0x000fe200000000ff */
[----:B------:R0:W-:Y:S01]  /*9890*/  @P0 STG.E.U16 desc[UR36][R6.64+0x10], R30 ;  /* 0x0000101e06000986 */ /* 0x0001e2000c101524 */
[----:B------:R-:W-:Y:S01]  /*98a0*/  ISETP.GT.AND P0, PT, R0, 0x10, P2 ;  /* 0x000000100000780c */ /* 0x000fe20001704270 */
[----:B------:R-:W-:Y:S01]  /*98b0*/  FMUL R72, R72, R155 ;  /* 0x0000009b48487220 */ /* 0x000fe20000400000 */
[----:B------:R-:W-:Y:S01]  /*98c0*/  F2FP.F16.F32.PACK_AB R59, RZ, R59 ;  /* 0x0000003bff3b723e */ /* 0x000fe200000000ff */
[----:B------:R-:W-:Y:S01]  /*98d0*/  @P3 STG.E.U16 desc[UR36][R14.64+0x12], R31 ;  /* 0x0000121f0e003986 */ /* 0x000fe2000c101524 */
[C---:B------:R-:W-:Y:S01]  /*98e0*/  ISETP.GT.AND P3, PT, R0.reuse, 0x11, P2 ;  /* 0x000000110000780c */ /* 0x040fe20001764270 */
[-C--:B------:R-:W-:Y:S01]  /*98f0*/  FMUL R73, R73, R155.reuse ;  /* 0x0000009b49497220 */ /* 0x080fe20000400000 */
[----:B------:R-:W-:Y:S01]  /*9900*/  F2FP.F16.F32.PACK_AB R60, RZ, R60 ;  /* 0x0000003cff3c723e */ /* 0x000fe200000000ff */
[----:B------:R-:W-:Y:S01]  /*9910*/  @P4 STG.E.U16 desc[UR36][R4.64+0x20], R32 ;  /* 0x0000202004004986 */ /* 0x000fe2000c101524 */
[----:B------:R-:W-:Y:S01]  /*9920*/  ISETP.GT.AND P4, PT, R0, 0x18, P1 ;  /* 0x000000180000780c */ /* 0x000fe20000f84270 */
[----:B------:R-:W-:Y:S01]  /*9930*/  FMUL R74, R74, R155 ;  /* 0x0000009b4a4a7220 */ /* 0x000fe20000400000 */
[----:B------:R-:W-:Y:S01]  /*9940*/  F2FP.F16.F32.PACK_AB R61, RZ, R61 ;  /* 0x0000003dff3d723e */ /* 0x000fe200000000ff */
[----:B------:R-:W-:Y:S01]  /*9950*/  @P5 STG.E.U16 desc[UR36][R4.64+0x22], R33 ;  /* 0x0000222104005986 */ /* 0x000fe2000c101524 */
[----:B------:R-:W-:Y:S01]  /*9960*/  ISETP.GT.AND P5, PT, R0, 0x19, P1 ;  /* 0x000000190000780c */ /* 0x000fe20000fa4270 */
[--C-:B0-----:R-:W-:Y:S01]  /*9970*/  @P0 IMAD.MOV.U32 R7, RZ, RZ, R15.reuse ;  /* 0x000000ffff070224 */ /* 0x101fe200078e000f */
[----:B------:R-:W-:Y:S01]  /*9980*/  @P0 MOV R6, R14 ;  /* 0x0000000e00060202 */ /* 0x000fe20000000f00 */
[-C--:B------:R-:W-:Y:S01]  /*9990*/  FMUL R75, R75, R155.reuse ;  /* 0x0000009b4b4b7220 */ /* 0x080fe20000400000 */
[----:B------:R-:W-:Y:S01]  /*99a0*/  F2FP.F16.F32.PACK_AB R62, RZ, R62 ;  /* 0x0000003eff3e723e */ /* 0x000fe200000000ff */
[----:B------:R-:W-:Y:S01]  /*99b0*/  FMUL R76, R76, R155 ;  /* 0x0000009b4c4c7220 */ /* 0x000fe20000400000 */
[----:B------:R-:W-:Y:S01]  /*99c0*/  F2FP.F16.F32.PACK_AB R63, RZ, R63 ;  /* 0x0000003fff3f723e */ /* 0x000fe200000000ff */
[----:B------:R0:W-:Y:S01]  /*99d0*/  @P0 STG.E.U16 desc[UR36][R6.64+0x20], R34 ;  /* 0x0000202206000986 */ /* 0x0001e2000c101524 */
        /* <DEDUP_REMOVED lines=9> */
[----:B------:R-:W-:Y:S01]  /*9a70*/  FMUL R81, R81, R155 ;  /* 0x0000009b51517220 */ /* 0x000fe20000400000 */
[----:B------:R-:W-:Y:S01]  /*9a80*/  F2FP.F16.F32.PACK_AB R68, RZ, R68 ;  /* 0x00000044ff44723e */ /* 0x000fe200000000ff */
[--C-:B0-----:R-:W-:Y:S01]  /*9a90*/  @P3 IMAD.MOV.U32 R6, RZ, RZ, R14.reuse ;  /* 0x000000ffff063224 */ /* 0x101fe200078e000e */
[----:B------:R-:W-:Y:S01]  /*9aa0*/  F2FP.F16.F32.PACK_AB R69, RZ, R69 ;  /* 0x00000045ff45723e */ /* 0x000fe200000000ff */
[--C-:B------:R-:W-:Y:S01]  /*9ab0*/  @P3 IMAD.MOV.U32 R7, RZ, RZ, R15.reuse ;  /* 0x000000ffff073224 */ /* 0x100fe200078e000f */
[----:B------:R-:W-:Y:S01]  /*9ac0*/  F2FP.F16.F32.PACK_AB R70, RZ, R70 ;  /* 0x00000046ff46723e */ /* 0x000fe200000000ff */
[----:B------:R-:W-:Y:S01]  /*9ad0*/  FMUL R82, R82, R155 ;  /* 0x0000009b52527220 */ /* 0x000fe20000400000 */
[----:B------:R-:W-:Y:S01]  /*9ae0*/  F2FP.F16.F32.PACK_AB R71, RZ, R71 ;  /* 0x00000047ff47723e */ /* 0x000fe200000000ff */
[-C--:B------:R-:W-:Y:S01]  /*9af0*/  FMUL R83, R83, R155.reuse ;  /* 0x0000009b53537220 */ /* 0x080fe20000400000 */
[----:B------:R0:W-:Y:S01]  /*9b00*/  @P3 STG.E.U16 desc[UR36][R6.64+0x22], R35 ;  /* 0x0000222306003986 */ /* 0x0001e2000c101524 */
        /* <DEDUP_REMOVED lines=11> */
[----:B0-----:R-:W-:Y:S01]  /*9bc0*/  @P0 IMAD.MOV.U32 R6, RZ, RZ, R14 ;  /* 0x000000ffff060224 */ /* 0x001fe200078e000e */
[----:B------:R-:W-:Y:S01]  /*9bd0*/  F2FP.F16.F32.PACK_AB R75, RZ, R75 ;  /* 0x0000004bff4b723e */ /* 0x000fe200000000ff */
[----:B------:R-:W-:Y:S01]  /*9be0*/  @P0 IMAD.MOV.U32 R7, RZ, RZ, R15 ;  /* 0x000000ffff070224 */ /* 0x000fe200078e000f */
[----:B------:R-:W-:Y:S01]  /*9bf0*/  F2FP.F16.F32.PACK_AB R76, RZ, R76 ;  /* 0x0000004cff4c723e */ /* 0x000fe200000000ff */
[----:B------:R-:W-:Y:S01]  /*9c00*/  FMUL R87, R87, R155 ;  /* 0x0000009b57577220 */ /* 0x000fe20000400000 */
[----:B------:R-:W-:-:S02]  /*9c10*/  F2FP.F16.F32.PACK_AB R77, RZ, R77 ;  /* 0x0000004dff4d723e */ /* 0x000fc400000000ff */
[----:B------:R0:W-:Y:S01]  /*9c20*/  @P0 STG.E.U16 desc[UR36][R6.64+0x30], R38 ;  /* 0x0000302606000986 */ /* 0x0001e2000c101524 */
[----:B------:R-:W-:Y:S02]  /*9c30*/  ISETP.GT.AND P0, PT, R0, 0x20, P2 ;  /* 0x000000200000780c */ /* 0x000fe40001704270 */
[----:B------:R-:W-:Y:S02]  /*9c40*/  F2FP.F16.F32.PACK_AB R78, RZ, R78 ;  /* 0x0000004eff4e723e */ /* 0x000fe400000000ff */
[----:B------:R-:W-:Y:S02]  /*9c50*/  F2FP.F16.F32.PACK_AB R79, RZ, R79 ;  /* 0x0000004fff4f723e */ /* 0x000fe400000000ff */
[----:B------:R-:W-:Y:S02]  /*9c60*/  F2FP.F16.F32.PACK_AB R80, RZ, R80 ;  /* 0x00000050ff50723e */ /* 0x000fe400000000ff */
[----:B------:R-:W-:Y:S02]  /*9c70*/  F2FP.F16.F32.PACK_AB R81, RZ, R81 ;  /* 0x00000051ff51723e */ /* 0x000fe400000000ff */
[----:B------:R-:W-:Y:S01]  /*9c80*/  F2FP.F16.F32.PACK_AB R82, RZ, R82 ;  /* 0x00000052ff52723e */ /* 0x000fe200000000ff */
[----:B0-----:R-:W-:Y:S01]  /*9c90*/  @P3 IMAD.MOV.U32 R6, RZ, RZ, R14 ;  /* 0x000000ffff063224 */ /* 0x001fe200078e000e */
[----:B------:R-:W-:Y:S01]  /*9ca0*/  F2FP.F16.F32.PACK_AB R83, RZ, R83 ;  /* 0x00000053ff53723e */ /* 0x000fe200000000ff */
[----:B------:R-:W-:Y:S01]  /*9cb0*/  @P3 IMAD.MOV.U32 R7, RZ, RZ, R15 ;  /* 0x000000ffff073224 */ /* 0x000fe200078e000f */
[----:B------:R-:W-:-:S02]  /*9cc0*/  F2FP.F16.F32.PACK_AB R84, RZ, R84 ;  /* 0x00000054ff54723e */ /* 0x000fc400000000ff */
[----:B------:R-:W-:Y:S02]  /*9cd0*/  F2FP.F16.F32.PACK_AB R85, RZ, R85 ;  /* 0x00000055ff55723e */ /* 0x000fe400000000ff */
[----:B------:R0:W-:Y:S01]  /*9ce0*/  @P3 STG.E.U16 desc[UR36][R6.64+0x32], R39 ;  /* 0x0000322706003986 */ /* 0x0001e2000c101524 */
[C---:B------:R-:W-:Y:S02]  /*9cf0*/  ISETP.GT.AND P3, PT, R0.reuse, 0x21, P2 ;  /* 0x000000210000780c */ /* 0x040fe40001764270 */
[----:B------:R-:W-:Y:S01]  /*9d00*/  F2FP.F16.F32.PACK_AB R86, RZ, R86 ;  /* 0x00000056ff56723e */ /* 0x000fe200000000ff */
[----:B------:R-:W-:Y:S01]  /*9d10*/  @P4 STG.E.U16 desc[UR36][R4.64+0x40], R40 ;  /* 0x0000402804004986 */ /* 0x000fe2000c101524 */
[C---:B------:R-:W-:Y:S02]  /*9d20*/  ISETP.GT.AND P4, PT, R0.reuse, 0x28, P1 ;  /* 0x000000280000780c */ /* 0x040fe40000f84270 */
[----:B------:R-:W-:Y:S01]  /*9d30*/  F2FP.F16.F32.PACK_AB R87, RZ, R87 ;  /* 0x00000057ff57723e */ /* 0x000fe200000000ff */
[----:B------:R-:W-:Y:S01]  /*9d40*/  @P5 STG.E.U16 desc[UR36][R4.64+0x42], R41 ;  /* 0x0000422904005986 */ /* 0x000fe2000c101524 */
[----:B------:R-:W-:-:S02]  /*9d50*/  ISETP.GT.AND P5, PT, R0, 0x29, P1 ;  /* 0x000000290000780c */ /* 0x000fc40000fa4270 */
[----:B0-----:R-:W-:Y:S01]  /*9d60*/  @P0 MOV R6, R14 ;  /* 0x0000000e00060202 */ /* 0x001fe20000000f00 */
[----:B------:R-:W-:-:S05]  /*9d70*/  @P0 IMAD.MOV.U32 R7, RZ, RZ, R15 ;  /* 0x000000ffff070224 */ /* 0x000fca00078e000f */
[----:B------:R0:W-:Y:S01]  /*9d80*/  @P0 STG.E.U16 desc[UR36][R6.64+0x40], R42 ;  /* 0x0000402a06000986 */ /* 0x0001e2000c101524 */
[----:B------:R-:W-:Y:S01]  /*9d90*/  ISETP.GT.AND P0, PT, R0, 0x28, P2 ;  /* 0x000000280000780c */ /* 0x000fe20001704270 */
[----:B0-----:R-:W-:Y:S02]  /*9da0*/  @P3 IMAD.MOV.U32 R6, RZ, RZ, R14 ;  /* 0x000000ffff063224 */ /* 0x001fe400078e000e */
[----:B------:R-:W-:-:S05]  /*9db0*/  @P3 IMAD.MOV.U32 R7, RZ, RZ, R15 ;  /* 0x000000ffff073224 */ /* 0x000fca00078e000f */
[----:B------:R0:W-:Y:S01]  /*9dc0*/  @P3 STG.E.U16 desc[UR36][R6.64+0x42], R43 ;  /* 0x0000422b06003986 */ /* 0x0001e2000c101524 */
[----:B------:R-:W-:-:S03]  /*9dd0*/  ISETP.GT.AND P3, PT, R0, 0x29, P2 ;  /* 0x000000290000780c */ /* 0x000fc60001764270 */
[----:B------:R-:W-:Y:S01]  /*9de0*/  @P4 STG.E.U16 desc[UR36][R4.64+0x50], R44 ;  /* 0x0000502c04004986 */ /* 0x000fe2000c101524 */
[----:B------:R-:W-:-:S03]  /*9df0*/  ISETP.GT.AND P4, PT, R0, 0x30, P1 ;  /* 0x000000300000780c */ /* 0x000fc60000f84270 */
[----:B------:R-:W-:Y:S01]  /*9e00*/  @P5 STG.E.U16 desc[UR36][R4.64+0x52], R45 ;  /* 0x0000522d04005986 */ /* 0x000fe2000c101524 */
[----:B------:R-:W-:Y:S01]  /*9e10*/  ISETP.GT.AND P5, PT, R0, 0x31, P1 ;  /* 0x000000310000780c */ /* 0x000fe20000fa4270 */
[----:B0-----:R-:W-:Y:S02]  /*9e20*/  @P0 IMAD.MOV.U32 R6, RZ, RZ, R14 ;  /* 0x000000ffff060224 */ /* 0x001fe400078e000e */
        /* <DEDUP_REMOVED lines=10> */
[----:B------:R-:W-:Y:S02]  /*9ed0*/  ISETP.GT.AND P5, PT, R0, 0x39, P1 ;  /* 0x000000390000780c */ /* 0x000fe40000fa4270 */
        /* <DEDUP_REMOVED lines=91> */
[C---:B------:R-:W-:Y:S02]  /*a490*/  ISETP.GT.AND P3, PT, R0.reuse, 0x78, P1 ;  /* 0x000000780000780c */ /* 0x040fe40000f64270 */
[C---:B------:R-:W-:Y:S01]  /*a4a0*/  ISETP.GT.AND P1, PT, R0.reuse, 0x79, P1 ;  /* 0x000000790000780c */ /* 0x040fe20000f24270 */
[----:B------:R-:W-:Y:S01]  /*a4b0*/  @P4 STG.E.U16 desc[UR36][R4.64+0xe0], R80 ;  /* 0x0000e05004004986 */ /* 0x000fe2000c101524 */
[----:B------:R-:W-:-:S03]  /*a4c0*/  ISETP.GT.AND P4, PT, R0, 0x71, P2 ;  /* 0x000000710000780c */ /* 0x000fc60001784270 */
[----:B------:R-:W-:Y:S01]  /*a4d0*/  @P5 STG.E.U16 desc[UR36][R4.64+0xe2], R81 ;  /* 0x0000e25104005986 */ /* 0x000fe2000c101524 */
[C---:B------:R-:W-:Y:S02]  /*a4e0*/  ISETP.GT.AND P5, PT, R0.reuse, 0x78, P2 ;  /* 0x000000780000780c */ /* 0x040fe400017a4270 */
[----:B------:R-:W-:Y:S01]  /*a4f0*/  ISETP.GT.AND P2, PT, R0, 0x79, P2 ;  /* 0x000000790000780c */ /* 0x000fe20001744270 */
[----:B0-----:R-:W-:Y:S01]  /*a500*/  @P0 IMAD.MOV.U32 R7, RZ, RZ, R15 ;  /* 0x000000ffff070224 */ /* 0x001fe200078e000f */
[----:B------:R-:W-:-:S05]  /*a510*/  @P0 MOV R6, R14 ;  /* 0x0000000e00060202 */ /* 0x000fca0000000f00 */
[----:B------:R0:W-:Y:S02]  /*a520*/  @P0 STG.E.U16 desc[UR36][R6.64+0xe0], R82 ;  /* 0x0000e05206000986 */ /* 0x0001e4000c101524 */
[----:B0-----:R-:W-:Y:S02]  /*a530*/  @P4 IMAD.MOV.U32 R6, RZ, RZ, R14 ;  /* 0x000000ffff064224 */ /* 0x001fe400078e000e */
[----:B------:R-:W-:-:S05]  /*a540*/  @P4 IMAD.MOV.U32 R7, RZ, RZ, R15 ;  /* 0x000000ffff074224 */ /* 0x000fca00078e000f */
[----:B------:R-:W-:Y:S04]  /*a550*/  @P4 STG.E.U16 desc[UR36][R6.64+0xe2], R83 ;  /* 0x0000e25306004986 */ /* 0x000fe8000c101524 */
[----:B------:R-:W-:Y:S04]  /*a560*/  @P3 STG.E.U16 desc[UR36][R4.64+0xf0], R84 ;  /* 0x0000f05404003986 */ /* 0x000fe8000c101524 */
[----:B------:R0:W-:Y:S02]  /*a570*/  @P1 STG.E.U16 desc[UR36][R4.64+0xf2], R85 ;  /* 0x0000f25504001986 */ /* 0x0001e4000c101524 */
[----:B0-----:R-:W-:-:S02]  /*a580*/  @P5 IMAD.MOV.U32 R4, RZ, RZ, R14 ;  /* 0x000000ffff045224 */ /* 0x001fc400078e000e */
[----:B------:R-:W-:-:S05]  /*a590*/  @P5 IMAD.MOV.U32 R5, RZ, RZ, R15 ;  /* 0x000000ffff055224 */ /* 0x000fca00078e000f */
[----:B------:R0:W-:Y:S04]  /*a5a0*/  @P5 STG.E.U16 desc[UR36][R4.64+0xf0], R86 ;  /* 0x0000f05604005986 */ /* 0x0001e8000c101524 */
[----:B------:R0:W-:Y:S02]  /*a5b0*/  @P2 STG.E.U16 desc[UR36][R14.64+0xf2], R87 ;  /* 0x0000f2570e002986 */ /* 0x0001e4000c101524 */
.L_x_286:
[----:B------:R-:W-:Y:S05]  /*a5c0*/  BSYNC B0 ;  /* 0x0000000000007941 */ /* 0x000fea0003800000 */
.L_x_34:
[----:B------:R-:W-:Y:S01]  /*a5d0*/  ULDC UR4, c[0x0][0xc] ;  /* 0x0000030000047ab9 */ /* 0x000fe20000000800 */
[----:B------:R-:W-:Y:S01]  /*a5e0*/  ULDC UR5, c[0x0][0x10] ;  /* 0x0000040000057ab9 */ /* 0x000fe20000000800 */
[----:B0-----:R-:W0:Y:S01]  /*a5f0*/  LDC R3, c[0x0][0x14] ;  /* 0x00000500ff037b82 */ /* 0x001e220000000800 */
[----:B------:R-:W-:Y:S01]  /*a600*/  UIMAD.WIDE.U32 UR4, UR4, UR5, URZ ;  /* 0x00000005040472a5 */ /* 0x000fe2000f8e003f */
[----:B------:R-:W-:Y:S01]  /*a610*/  PRMT R0, RZ, 0x7610, R0 ;  /* 0x00007610ff007816 */ /* 0x000fe20000000000 */
[----:B-----5:R-:W-:Y:S01]  /*a620*/  IMAD.MOV.U32 R154, RZ, RZ, -0x1 ;  /* 0xffffffffff9a7424 */ /* 0x020fe200078e00ff */
[----:B------:R-:W-:-:S03]  /*a630*/  MOV R23, 0xffffffff ;  /* 0xffffffff00177802 */ /* 0x000fc60000000f00 */
[----:B0-----:R-:W-:-:S04]  /*a640*/  IMAD.WIDE.U32 R16, R3, UR4, R16 ;  /* 0x0000000403107c25 */ /* 0x001fc8000f8e0010 */
[----:B------:R-:W-:Y:S01]  /*a650*/  IMAD R3, R3, UR5, RZ ;  /* 0x0000000503037c24 */ /* 0x000fe2000f8e02ff */
[----:B------:R-:W-:Y:S02]  /*a660*/  ULDC.64 UR4, c[0x0][0x650] ;  /* 0x0001940000047ab9 */ /* 0x000fe40000000a00 */
[----:B------:R-:W-:Y:S01]  /*a670*/  ISETP.GE.U32.AND P0, PT, R16, UR4, PT ;  /* 0x0000000410007c0c */ /* 0x000fe2000bf06070 */
[----:B------:R-:W-:-:S05]  /*a680*/  IMAD.IADD R17, R17, 0x1, R3 ;  /* 0x0000000111117824 */ /* 0x000fca00078e0203 */
[----:B------:R-:W-:-:S13]  /*a690*/  ISETP.GE.U32.AND.EX P0, PT, R17, UR5, PT, P0 ;  /* 0x0000000511007c0c */ /* 0x000fda000bf06100 */
[----:B------:R-:W-:Y:S05]  /*a6a0*/  @P0 BRA `(.L_x_287) ;  /* 0x0000000400640947 */ /* 0x000fea0003800000 */
[----:B------:R-:W0:Y:S01]  /*a6b0*/  S2R R12, SR_CTAID.X ;  /* 0x00000000000c7919 */ /* 0x000e220000002500 */
[----:B-12---:R-:W1:Y:S01]  /*a6c0*/  LDC.64 R10, c[0x0][0x628] ;  /* 0x00018a00ff0a7b82 */ /* 0x006e620000000a00 */
[----:B------:R-:W-:Y:S01]  /*a6d0*/  ULDC UR4, c[0x0][0x150] ;  /* 0x0000540000047ab9 */ /* 0x000fe20000000800 */
[----:B------:R-:W-:Y:S01]  /*a6e0*/  IMAD.MOV.U32 R8, RZ, RZ, R16 ;  /* 0x000000ffff087224 */ /* 0x000fe200078e0010 */
[----:B------:R-:W2:Y:S01]  /*a6f0*/  S2R R24, SR_CTAID.Y ;  /* 0x0000000000187919 */ /* 0x000ea20000002600 */
[----:B------:R-:W-:-:S04]  /*a700*/  IMAD.MOV.U32 R9, RZ, RZ, R17 ;  /* 0x000000ffff097224 */ /* 0x000fc800078e0011 */
[----:B------:R-:W2:Y:S08]  /*a710*/  LDC R21, c[0x0][0x144] ;  /* 0x00005100ff157b82 */ /* 0x000eb00000000800 */
[----:B------:R-:W2:Y:S08]  /*a720*/  LDC R0, c[0x0][0x630] ;  /* 0x00018c00ff007b82 */ /* 0x000eb00000000800 */
[----:B------:R-:W2:Y:S01]  /*a730*/  LDC.64 R14, c[0x0][0x620] ;  /* 0x00018800ff0e7b82 */ /* 0x000ea20000000a00 */
[----:B-1----:R-:W-:-:S04]  /*a740*/  ISETP.NE.U32.AND P0, PT, R10, RZ, PT ;  /* 0x000000ff0a00720c */ /* 0x002fc80003f05070 */
[----:B------:R-:W-:Y:S02]  /*a750*/  ISETP.NE.AND.EX P0, PT, R11, RZ, PT, P0 ;  /* 0x000000ff0b00720c */ /* 0x000fe40003f05300 */
[----:B0-----:R-:W-:-:S05]  /*a760*/  I2FP.F32.U32 R3, R12 ;  /* 0x0000000c00037245 */ /* 0x001fca0000201000 */
[----:B------:R-:W-:-:S04]  /*a770*/  FMUL R3, R3, UR4 ;  /* 0x0000000403037c20 */ /* 0x000fc80008400000 */
[----:B------:R0:W1:Y:S02]  /*a780*/  F2I.U32.TRUNC.NTZ R20, R3 ;  /* 0x0000000300147305 */ /* 0x000064000020f000 */
[----:B------:R-:W-:Y:S05]  /*a790*/  @!P0 BRA `(.L_x_288) ;  /* 0x0000000000288947 */ /* 0x000fea0003800000 */
[----:B0-----:R-:W0:Y:S02]  /*a7a0*/  LDC R3, c[0x0][0x634] ;  /* 0x00018d00ff037b82 */ /* 0x001e240000000800 */
        /* <DEDUP_REMOVED lines=9> */
.L_x_288:
[----:B------:R-:W5:Y:S01]  /*a840*/  LDC.64 R30, c[0x0][0x640] ;  /* 0x00019000ff1e7b82 */ /* 0x000f620000000a00 */
[-CC-:B--2---:R-:W-:Y:S01]  /*a850*/  SHF.R.U64 R23, R8, R0.reuse, R9.reuse ;  /* 0x0000000008177219 */ /* 0x184fe20000001209 */
[----:B-1----:R-:W-:Y:S01]  /*a860*/  IMAD.MOV R20, RZ, RZ, -R20 ;  /* 0x000000ffff147224 */ /* 0x002fe200078e0a14 */
[----:B------:R-:W-:Y:S01]  /*a870*/  SHF.R.U32.HI R0, RZ, R0, R9 ;  /* 0x00000000ff007219 */ /* 0x000fe20000011609 */
[----:B------:R-:W-:Y:S01]  /*a880*/  ULDC UR4, c[0x0][0x154] ;  /* 0x0000550000047ab9 */ /* 0x000fe20000000800 */
[----:B0-----:R-:W-:Y:S01]  /*a890*/  IADD3 R3, P0, RZ, -R23, RZ ;  /* 0x80000017ff037210 */ /* 0x001fe20007f1e0ff */
[----:B------:R-:W-:Y:S02]  /*a8a0*/  IMAD R26, R21, R20, R12 ;  /* 0x00000014151a7224 */ /* 0x000fe400078e020c */
[----:B------:R-:W0:Y:S01]  /*a8b0*/  LDC R6, c[0x0][0x618] ;  /* 0x00018600ff067b82 */ /* 0x000e220000000800 */
[----:B------:R-:W-:Y:S02]  /*a8c0*/  IMAD.MOV.U32 R7, RZ, RZ, 0x1 ;  /* 0x00000001ff077424 */ /* 0x000fe400078e00ff */
[----:B------:R-:W-:-:S04]  /*a8d0*/  IMAD.X R5, RZ, RZ, ~R0, P0 ;  /* 0x000000ffff057224 */ /* 0x000fc800000e0e00 */
[-C--:B------:R-:W-:Y:S01]  /*a8e0*/  IMAD R0, R5, R14.reuse, RZ ;  /* 0x0000000e05007224 */ /* 0x080fe200078e02ff */
[----:B------:R-:W1:Y:S01]  /*a8f0*/  LDC R8, c[0x0][0x608] ;  /* 0x00018200ff087b82 */ /* 0x000e620000000800 */
[----:B------:R-:W-:-:S04]  /*a900*/  IMAD.WIDE.U32 R4, R3, R14, R16 ;  /* 0x0000000e03047225 */ /* 0x000fc800078e0010 */
[----:B------:R-:W-:Y:S01]  /*a910*/  IMAD R3, R3, R15, R0 ;  /* 0x0000000f03037224 */ /* 0x000fe200078e0200 */
[----:B------:R-:W-:Y:S02]  /*a920*/  I2FP.F32.U32 R0, R24 ;  /* 0x0000001800007245 */ /* 0x000fe40000201000 */
[----:B------:R-:W2:Y:S01]  /*a930*/  LDC R28, c[0x0][0x658] ;  /* 0x00019600ff1c7b82 */ /* 0x000ea20000000800 */
[----:B-----5:R-:W-:Y:S02]  /*a940*/  ISETP.NE.U32.AND P0, PT, R30, RZ, PT ;  /* 0x000000ff1e00720c */ /* 0x020fe40003f05070 */
[----:B------:R-:W-:Y:S01]  /*a950*/  IADD3 R3, R5, R3, RZ ;  /* 0x0000000305037210 */ /* 0x000fe20007ffe0ff */
[----:B------:R-:W-:Y:S01]  /*a960*/  FMUL R0, R0, UR4 ;  /* 0x0000000400007c20 */ /* 0x000fe20008400000 */
[----:B------:R-:W-:Y:S01]  /*a970*/  ISETP.NE.AND.EX P0, PT, R31, RZ, PT, P0 ;  /* 0x000000ff1f00720c */ /* 0x000fe20003f05300 */
[----:B------:R-:W-:Y:S02]  /*a980*/  IMAD.MOV.U32 R5, RZ, RZ, -0x1 ;  /* 0xffffffffff057424 */ /* 0x000fe400078e00ff */
[----:B------:R-:W3:Y:S01]  /*a990*/  LDC R15, c[0x0][0x148] ;  /* 0x00005200ff0f7b82 */ /* 0x000ee20000000800 */
[-CC-:B0-----:R-:W-:Y:S01]  /*a9a0*/  SHF.R.U64 R12, R4, R6.reuse, R3.reuse ;  /* 0x00000006040c7219 */ /* 0x181fe20000001203 */
[----:B------:R0:W0:Y:S01]  /*a9b0*/  F2I.U32.TRUNC.NTZ R13, R0 ;  /* 0x00000000000d7305 */ /* 0x000022000020f000 */
[----:B------:R-:W-:-:S05]  /*a9c0*/  SHF.R.U32.HI R3, RZ, R6, R3 ;  /* 0x00000006ff037219 */ /* 0x000fca0000011603 */
[----:B------:R-:W0:Y:S01]  /*a9d0*/  LDC R20, c[0x0][0x600] ;  /* 0x00018000ff147b82 */ /* 0x000e220000000800 */
[-CC-:B-1----:R-:W-:Y:S02]  /*a9e0*/  SHF.R.U64 R10, R12, R8.reuse, R3.reuse ;  /* 0x000000080c0a7219 */ /* 0x182fe40000001203 */
[----:B------:R-:W-:-:S05]  /*a9f0*/  SHF.R.U32.HI R3, RZ, R8, R3 ;  /* 0x00000008ff037219 */ /* 0x000fca0000011603 */
[----:B------:R-:W1:Y:S01]  /*aa00*/  LDC R21, c[0x0][0x648] ;  /* 0x00019200ff157b82 */ /* 0x000e620000000800 */
[-C--:B--2---:R-:W-:Y:S02]  /*aa10*/  SHF.L.U32 R4, R5, R28.reuse, RZ ;  /* 0x0000001c05047219 */ /* 0x084fe400000006ff */
[-CC-:B------:R-:W-:Y:S02]  /*aa20*/  SHF.R.U64 R14, R10, R28.reuse, R3.reuse ;  /* 0x0000001c0a0e7219 */ /* 0x180fe40000001203 */
[----:B------:R-:W-:Y:S02]  /*aa30*/  SHF.R.U32.HI R5, RZ, R28, R3 ;  /* 0x0000001cff057219 */ /* 0x000fe40000011603 */
[----:B------:R-:W-:Y:S01]  /*aa40*/  LOP3.LUT R153, RZ, R4, RZ, 0x33, !PT ;  /* 0x00000004ff997212 */ /* 0x000fe200078e33ff */
[----:B------:R-:W2:Y:S01]  /*aa50*/  LDC R25, c[0x0][0x638] ;  /* 0x00018e00ff197b82 */ /* 0x000ea20000000800 */
[----:B------:R-:W-:Y:S01]  /*aa60*/  SHF.L.U32 R28, R7, R28, RZ ;  /* 0x0000001c071c7219 */ /* 0x000fe200000006ff */
[----:B------:R-:W-:-:S06]  /*aa70*/  IMAD.MOV.U32 R4, RZ, RZ, R14 ;  /* 0x000000ffff047224 */ /* 0x000fcc00078e000e */
[----:B------:R-:W0:Y:S01]  /*aa80*/  LDC R27, c[0x0][0x610] ;  /* 0x00018400ff1b7b82 */ /* 0x000e220000000800 */
[----:B------:R-:W-:Y:S05]  /*aa90*/  @!P0 BRA `(.L_x_289) ;  /* 0x0000000000288947 */ /* 0x000fea0003800000 */
[----:B------:R-:W5:Y:S02]  /*aaa0*/  LDC R3, c[0x0][0x64c] ;  /* 0x00019300ff037b82 */ /* 0x000f640000000800 */
[----:B-----5:R-:W-:-:S05]  /*aab0*/  IADD3 R3, P0, R14, R3, RZ ;  /* 0x000000030e037210 */ /* 0x020fca0007f1e0ff */
        /* <DEDUP_REMOVED lines=8> */
.L_x_289:
[----:B------:R-:W-:Y:S01]  /*ab40*/  ISETP.NE.AND P0, PT, R2, 0x1, PT ;  /* 0x000000010200780c */ /* 0x000fe20003f05270 */
[----:B0-----:R-:W-:Y:S01]  /*ab50*/  IMAD.MOV R13, RZ, RZ, -R13 ;  /* 0x000000ffff0d7224 */ /* 0x001fe200078e0a0d */
[----:B-1----:R-:W-:Y:S02]  /*ab60*/  SHF.R.U64 R0, R4, R21, R5 ;  /* 0x0000001504007219 */ /* 0x002fe40000001205 */
[----:B------:R-:W-:Y:S02]  /*ab70*/  LOP3.LUT R153, R10, R153, RZ, 0xc0, !PT ;  /* 0x000000990a997212 */ /* 0x000fe400078ec0ff */
[----:B------:R-:W-:Y:S01]  /*ab80*/  IADD3 R5, R20, -0x1, RZ ;  /* 0xffffffff14057810 */ /* 0x000fe20007ffe0ff */
[----:B------:R-:W-:Y:S02]  /*ab90*/  IMAD.MOV R3, RZ, RZ, -R0 ;  /* 0x000000ffff037224 */ /* 0x000fe400078e0a00 */
[----:B------:R-:W-:Y:S01]  /*aba0*/  IMAD R153, R28, R0, R153 ;  /* 0x000000001c997224 */ /* 0x000fe200078e0299 */
[----:B------:R-:W-:Y:S01]  /*abb0*/  LOP3.LUT R5, R12, R5, RZ, 0xc0, !PT ;  /* 0x000000050c057212 */ /* 0x000fe200078ec0ff */
[----:B--2---:R-:W-:-:S02]  /*abc0*/  IMAD R0, R3, R25, R14 ;  /* 0x0000001903007224 */ /* 0x004fc400078e020e */
[----:B---3--:R-:W-:Y:S02]  /*abd0*/  @P0 IMAD R26, R15, R13, R24 ;  /* 0x0000000d0f1a0224 */ /* 0x008fe400078e0218 */
[----:B------:R-:W-:Y:S02]  /*abe0*/  IMAD R4, R0, R20, R5 ;  /* 0x0000001400047224 */ /* 0x000fe400078e0205 */
[----:B------:R-:W-:Y:S02]  /*abf0*/  IMAD R153, R153, R27, R26 ;  /* 0x0000001b99997224 */ /* 0x000fe400078e021a */
[----:B------:R-:W-:-:S03]  /*ac00*/  IMAD.MOV.U32 R3, RZ, RZ, 0x1 ;  /* 0x00000001ff037424 */ /* 0x000fc600078e00ff */
[----:B------:R-:W-:Y:S02]  /*ac10*/  SEL R154, R4, R153, !P0 ;  /* 0x00000099049a7207 */ /* 0x000fe40004000000 */
[----:B------:R-:W-:Y:S02]  /*ac20*/  PRMT R0, R3, 0x7610, R0 ;  /* 0x0000761003007816 */ /* 0x000fe40000000000 */
[----:B------:R-:W-:-:S07]  /*ac30*/  SEL R153, R153, R4, !P0 ;  /* 0x0000000499997207 */ /* 0x000fce0004000000 */
.L_x_287:
[----:B------:R-:W-:-:S13]  /*ac40*/  LOP3.LUT P0, RZ, R0, 0xff, RZ, 0xc0, !PT ;  /* 0x000000ff00ff7812 */ /* 0x000fda000780c0ff */
[----:B------:R-:W-:Y:S05]  /*ac50*/  @P0 BRA `(.L_x_290) ;  /* 0xffffff6400700947 */ /* 0x000fea000383ffff */
[----:B------:R-:W-:Y:S05]  /*ac60*/  EXIT ;  /* 0x000000000000794d */ /* 0x000fea0003800000 */
.L_x_7:
[----:B0-----:R-:W-:Y:S01]  /*ac70*/  ULDC.64 UR4, c[0x0][0x650] ;  /* 0x0001940000047ab9 */ /* 0x001fe20000000a00 */
        /* <DEDUP_REMOVED lines=16> */
[----:B0-----:R-:W-:-:S04]  /*ad80*/  IADD3 R13, P0, R16, R9, RZ ;  /* 0x00000009100d7210 */ /* 0x001fc80007f1e0ff */
[----:B------:R-:W-:-:S05]  /*ad90*/  IADD3.X R21, RZ, R17, RZ, P0, !PT ;  /* 0x00000011ff157210 */ /* 0x000fca00007fe4ff */
[----:B------:R-:W-:-:S04]  /*ada0*/  IMAD.WIDE.U32 R8, R21, R14, RZ ;  /* 0x0000000e15087225 */ /* 0x000fc800078e00ff */
[----:B------:R-:W-:-:S04]  /*adb0*/  IMAD.WIDE.U32 R10, P0, R13, R15, R8 ;  /* 0x0000000f0d0a7225 */ /* 0x000fc80007800008 */
[----:B------:R-:W-:-:S04]  /*adc0*/  IMAD.WIDE.U32 R8, R13, R14, RZ ;  /* 0x0000000e0d087225 */ /* 0x000fc800078e00ff */
[----:B------:R-:W-:Y:S01]  /*add0*/  IMAD.X R13, RZ, RZ, RZ, P0 ;  /* 0x000000ffff0d7224 */ /* 0x000fe200000e06ff */
[----:B------:R-:W-:Y:S01]  /*ade0*/  IADD3 RZ, P0, R9, R10, RZ ;  /* 0x0000000a09ff7210 */ /* 0x000fe20007f1e0ff */
[----:B------:R-:W-:-:S04]  /*adf0*/  IMAD.MOV.U32 R12, RZ, RZ, R11 ;  /* 0x000000ffff0c7224 */ /* 0x000fc800078e000b */
[----:B------:R-:W-:-:S08]  /*ae00*/  IMAD.WIDE.U32.X R12, R21, R15, R12, P0 ;  /* 0x0000000f150c7225 */ /* 0x000fd000000e040c */
.L_x_292:
[----:B------:R-:W0:Y:S01]  /*ae10*/  LDC.64 R28, c[0x0][0x640] ;  /* 0x00019000ff1c7b82 */ /* 0x000e220000000a00 */
[-CC-:B------:R-:W-:Y:S01]  /*ae20*/  SHF.R.U64 R22, R12, R6.reuse, R13.reuse ;  /* 0x000000060c167219 */ /* 0x180fe2000000120d */
[----:B------:R-:W-:Y:S01]  /*ae30*/  IMAD.MOV.U32 R30, RZ, RZ, 0x1 ;  /* 0x00000001ff1e7424 */ /* 0x000fe200078e00ff */
[----:B------:R-:W-:Y:S02]  /*ae40*/  SHF.R.U32.HI R6, RZ, R6, R13 ;  /* 0x00000006ff067219 */ /* 0x000fe4000001160d */
[----:B------:R-:W-:-:S03]  /*ae50*/  IADD3 R11, P0, RZ, -R22, RZ ;  /* 0x80000016ff0b7210 */ /* 0x000fc60007f1e0ff */
[----:B------:R-:W1:Y:S02]  /*ae60*/  LDC R10, c[0x0][0x618] ;  /* 0x00018600ff0a7b82 */ /* 0x000e640000000800 */
[----:B------:R-:W-:-:S04]  /*ae70*/  IMAD.X R9, RZ, RZ, ~R6, P0 ;  /* 0x000000ffff097224 */ /* 0x000fc800000e0e06 */
[-C--:B------:R-:W-:Y:S02]  /*ae80*/  IMAD R6, R9, R26.reuse, RZ ;  /* 0x0000001a09067224 */ /* 0x080fe400078e02ff */
[----:B------:R-:W2:Y:S01]  /*ae90*/  LDC R12, c[0x0][0x608] ;  /* 0x00018200ff0c7b82 */ /* 0x000ea20000000800 */
[----:B------:R-:W-:-:S04]  /*aea0*/  IMAD.WIDE.U32 R8, R11, R26, R16 ;  /* 0x0000001a0b087225 */ /* 0x000fc800078e0010 */
[----:B------:R-:W-:-:S03]  /*aeb0*/  IMAD R11, R11, R27, R6 ;  /* 0x0000001b0b0b7224 */ /* 0x000fc600078e0206 */
[----:B------:R-:W3:Y:S01]  /*aec0*/  LDC R25, c[0x0][0x658] ;  /* 0x00019600ff197b82 */ /* 0x000ee20000000800 */
[----:B------:R-:W-:Y:S01]  /*aed0*/  IMAD.IADD R9, R9, 0x1, R11 ;  /* 0x0000000109097824 */ /* 0x000fe200078e020b */
[----:B0-----:R-:W-:-:S04]  /*aee0*/  ISETP.NE.U32.AND P0, PT, R28, RZ, PT ;  /* 0x000000ff1c00720c */ /* 0x001fc80003f05070 */
[----:B------:R-:W-:Y:S02]  /*aef0*/  ISETP.NE.AND.EX P0, PT, R29, RZ, PT, P0 ;  /* 0x000000ff1d00720c */ /* 0x000fe40003f05300 */
[----:B------:R-:W0:Y:S01]  /*af00*/  LDC R20, c[0x0][0x600] ;  /* 0x00018000ff147b82 */ /* 0x000e220000000800 */
[-CC-:B-1----:R-:W-:Y:S01]  /*af10*/  SHF.R.U64 R14, R8, R10.reuse, R9.reuse ;  /* 0x0000000a080e7219 */ /* 0x182fe20000001209 */
[----:B------:R-:W-:Y:S01]  /*af20*/  IMAD.MOV.U32 R8, RZ, RZ, -0x1 ;  /* 0xffffffffff087424 */ /* 0x000fe200078e00ff */
[----:B------:R-:W-:-:S05]  /*af30*/  SHF.R.U32.HI R9, RZ, R10, R9 ;  /* 0x0000000aff097219 */ /* 0x000fca0000011609 */
[----:B------:R-:W1:Y:S01]  /*af40*/  LDC R26, c[0x0][0x648] ;  /* 0x00019200ff1a7b82 */ /* 0x000e620000000800 */
[-CC-:B--2---:R-:W-:Y:S02]  /*af50*/  SHF.R.U64 R21, R14, R12.reuse, R9.reuse ;  /* 0x0000000c0e157219 */ /* 0x184fe40000001209 */
[----:B------:R-:W-:-:S05]  /*af60*/  SHF.R.U32.HI R6, RZ, R12, R9 ;  /* 0x0000000cff067219 */ /* 0x000fca0000011609 */
[----:B------:R-:W2:Y:S01]  /*af70*/  LDC R27, c[0x0][0x638] ;  /* 0x00018e00ff1b7b82 */ /* 0x000ea20000000800 */
[-C--:B---3--:R-:W-:Y:S02]  /*af80*/  SHF.L.U32 R8, R8, R25.reuse, RZ ;  /* 0x0000001908087219 */ /* 0x088fe400000006ff */
[-CC-:B------:R-:W-:Y:S02]  /*af90*/  SHF.R.U64 R23, R21, R25.reuse, R6.reuse ;  /* 0x0000001915177219 */ /* 0x180fe40000001206 */
[----:B------:R-:W-:Y:S02]  /*afa0*/  LOP3.LUT R32, RZ, R8, RZ, 0x33, !PT ;  /* 0x00000008ff207212 */ /* 0x000fe400078e33ff */
[----:B------:R-:W-:Y:S01]  /*afb0*/  SHF.R.U32.HI R9, RZ, R25, R6 ;  /* 0x00000019ff097219 */ /* 0x000fe20000011606 */
[----:B------:R-:W3:Y:S01]  /*afc0*/  LDC R31, c[0x0][0x610] ;  /* 0x00018400ff1f7b82 */ /* 0x000ee20000000800 */
[----:B------:R-:W-:Y:S01]  /*afd0*/  IMAD.MOV.U32 R8, RZ, RZ, R23 ;  /* 0x000000ffff087224 */ /* 0x000fe200078e0017 */
[----:B------:R-:W-:Y:S06]  /*afe0*/  @!P0 BRA `(.L_x_293) ;  /* 0x0000000000288947 */ /* 0x000fec0003800000 */
[----:B------:R-:W4:Y:S02]  /*aff0*/  LDC R6, c[0x0][0x64c] ;  /* 0x00019300ff067b82 */ /* 0x000f240000000800 */
[----:B----4-:R-:W-:-:S04]  /*b000*/  IADD3 R13, P0, R23, R6, RZ ;  /* 0x00000006170d7210 */ /* 0x010fc80007f1e0ff */
        /* <DEDUP_REMOVED lines=8> */
.L_x_293:
[----:B------:R-:W-:Y:S02]  /*b090*/  ISETP.NE.AND P0, PT, R2, 0x1, PT ;  /* 0x000000010200780c */ /* 0x000fe40003f05270 */
[----:B-1----:R-:W-:Y:S01]  /*b0a0*/  SHF.R.U64 R6, R8, R26, R9 ;  /* 0x0000001a08067219 */ /* 0x002fe20000001209 */
[----:B0-----:R-:W-:Y:S01]  /*b0b0*/  VIADD R9, R20, 0xffffffff ;  /* 0xffffffff14097836 */ /* 0x001fe20000000000 */
[----:B------:R-:W-:Y:S02]  /*b0c0*/  SHF.L.U32 R30, R30, R25, RZ ;  /* 0x000000191e1e7219 */ /* 0x000fe400000006ff */
[----:B------:R-:W-:Y:S01]  /*b0d0*/  LOP3.LUT R5, R21, R32, RZ, 0xc0, !PT ;  /* 0x0000002015057212 */ /* 0x000fe200078ec0ff */
[----:B------:R-:W-:-:S04]  /*b0e0*/  IMAD.MOV R8, RZ, RZ, -R6 ;  /* 0x000000ffff087224 */ /* 0x000fc800078e0a06 */
[----:B------:R-:W-:Y:S01]  /*b0f0*/  IMAD R6, R30, R6, R5 ;  /* 0x000000061e067224 */ /* 0x000fe200078e0205 */
[----:B------:R-:W-:Y:S01]  /*b100*/  LOP3.LUT R5, R14, R9, RZ, 0xc0, !PT ;  /* 0x000000090e057212 */ /* 0x000fe200078ec0ff */
[----:B------:R-:W-:Y:S02]  /*b110*/  @P0 IMAD R3, R7, R24, R4 ;  /* 0x0000001807030224 */ /* 0x000fe400078e0204 */
[----:B--2---:R-:W-:Y:S02]  /*b120*/  IMAD R4, R8, R27, R23 ;  /* 0x0000001b08047224 */ /* 0x004fe400078e0217 */
[----:B---3--:R-:W-:Y:S02]  /*b130*/  IMAD R3, R6, R31, R3 ;  /* 0x0000001f06037224 */ /* 0x008fe400078e0203 */
[----:B------:R-:W-:Y:S02]  /*b140*/  IMAD R4, R4, R20, R5 ;  /* 0x0000001404047224 */ /* 0x000fe400078e0205 */
[----:B------:R-:W-:-:S02]  /*b150*/  IMAD.MOV.U32 R8, RZ, RZ, 0x1 ;  /* 0x00000001ff087424 */ /* 0x000fc400078e00ff */
[----:B------:R-:W-:Y:S01]  /*b160*/  IMAD.MOV.U32 R6, RZ, RZ, R22 ;  /* 0x000000ffff067224 */ /* 0x000fe200078e0016 */
[----:B------:R-:W-:Y:S02]  /*b170*/  SEL R20, R4, R3, !P0 ;  /* 0x0000000304147207 */ /* 0x000fe40004000000 */
[----:B------:R-:W-:-:S07]  /*b180*/  SEL R21, R3, R4, !P0 ;  /* 0x0000000403157207 */ /* 0x000fce0004000000 */
.L_x_291:
[----:B------:R-:W-:-:S08]  /*b190*/  NOP ;  /* 0x0000000000007918 */ /* 0x000fd00000000000 */
[----:B------:R-:W0:-:S00]  /*b1a0*/  USETMAXREG.DEALLOC.CTAPOOL 0x28 ;  /* 0x00000028000079c8 */ /* 0x000e0000080e0500 */
[----:B0-----:R-:W-:-:S13]  /*b1b0*/  ISETP.NE.AND P0, PT, R0, RZ, PT ;  /* 0x000000ff0000720c */ /* 0x001fda0003f05270 */
[----:B------:R-:W-:Y:S05]  /*b1c0*/  @P0 EXIT ;  /* 0x000000000000094d */ /* 0x000fea0003800000 */
[----:B------:R-:W-:Y:S01]  /*b1d0*/  LOP3.LUT P0, RZ, R8, 0xff, RZ, 0xc0, !PT ;  /* 0x000000ff08ff7812 */ /* 0x000fe2000780c0ff */
[----:B------:R-:W-:Y:S01]  /*b1e0*/  IMAD.MOV.U32 R0, RZ, RZ, 0x1 ;  /* 0x00000001ff007424 */ /* 0x000fe200078e00ff */
[----:B------:R-:W-:-:S11]  /*b1f0*/  MOV R3, RZ ;  /* 0x000000ff00037202 */ /* 0x000fd60000000f00 */
[----:B------:R-:W-:Y:S05]  /*b200*/  @!P0 BRA `(.L_x_294) ;  /* 0x0000000c00448947 */ /* 0x000fea0003800000 */
[----:B------:R-:W0:Y:S01]  /*b210*/  LDC R0, c[0x0][0x28c] ;  /* 0x0000a300ff007b82 */ /* 0x000e220000000800 */
[----:B------:R-:W1:Y:S01]  /*b220*/  S2R R12, SR_CgaCtaId ;  /* 0x00000000000c7919 */ /* 0x000e620000008800 */
[----:B------:R-:W-:Y:S01]  /*b230*/  ULDC UR5, c[0x0][0x600] ;  /* 0x0001800000057ab9 */ /* 0x000fe20000000800 */
[----:B------:R-:W-:Y:S01]  /*b240*/  ULDC UR4, c[0x0][0xc] ;  /* 0x0000030000047ab9 */ /* 0x000fe20000000800 */
[----:B------:R-:W-:Y:S01]  /*b250*/  UIADD3 UR16, UR5, -0x1, URZ ;  /* 0xffffffff05107890 */ /* 0x000fe2000fffe03f */
[----:B------:R-:W-:Y:S01]  /*b260*/  BSSY B0, `(.L_x_294) ;  /* 0x00000cb000007945 */ /* 0x000fe20003800000 */
[----:B------:R-:W-:Y:S01]  /*b270*/  ULDC UR6, c[0x0][0x658] ;  /* 0x0001960000067ab9 */ /* 0x000fe20000000800 */
[----:B------:R-:W-:Y:S01]  /*b280*/  ULDC UR5, c[0x0][0x10] ;  /* 0x0000040000057ab9 */ /* 0x000fe20000000800 */
[----:B------:R-:W-:Y:S01]  /*b290*/  UMOV UR7, 0xffffffff ;  /* 0xffffffff00077882 */ /* 0x000fe20000000000 */
[----:B------:R-:W-:Y:S01]  /*b2a0*/  UMOV UR8, 0x1 ;  /* 0x0000000100087882 */ /* 0x000fe20000000000 */
[----:B------:R-:W-:Y:S01]  /*b2b0*/  UIMAD.WIDE.U32 UR4, UR4, UR5, URZ ;  /* 0x00000005040472a5 */ /* 0x000fe2000f8e003f */
[----:B------:R-:W-:Y:S01]  /*b2c0*/  IMAD.MOV.U32 R9, RZ, RZ, 0x1 ;  /* 0x00000001ff097424 */ /* 0x000fe200078e00ff */
[----:B------:R-:W-:Y:S01]  /*b2d0*/  USHF.L.U32 UR7, UR7, UR6, URZ ;  /* 0x0000000607077299 */ /* 0x000fe2000800063f */
[----:B------:R-:W-:Y:S01]  /*b2e0*/  LOP3.LUT R8, R19, 0x2, RZ, 0xfc, !PT ;  /* 0x0000000213087812 */ /* 0x000fe200078efcff */
[----:B------:R-:W-:-:S02]  /*b2f0*/  USHF.L.U32 UR18, UR8, UR6, URZ ;  /* 0x0000000608127299 */ /* 0x000fc4000800063f */
[----:B------:R-:W-:Y:S01]  /*b300*/  ULOP3.LUT UR17, URZ, UR7, URZ, 0x33, !UPT ;  /* 0x000000073f117292 */ /* 0x000fe2000f8e333f */
[----:B------:R-:W-:Y:S01]  /*b310*/  ULDC UR6, c[0x0][0x14] ;  /* 0x0000050000067ab9 */ /* 0x000fe20000000800 */
[----:B------:R-:W-:Y:S01]  /*b320*/  ULDC.64 UR22, c[0x0][0x198] ;  /* 0x0000660000167ab9 */ /* 0x000fe20000000a00 */
[----:B------:R-:W-:Y:S02]  /*b330*/  UIMAD.WIDE.U32 UR20, UR4, UR6, URZ ;  /* 0x00000006041472a5 */ /* 0x000fe4000f8e003f */
[----:B------:R-:W-:Y:S01]  /*b340*/  UIMAD UR13, UR5, UR6, URZ ;  /* 0x00000006050d72a4 */ /* 0x000fe2000f8e023f */
[----:B0-----:R-:W-:-:S03]  /*b350*/  VIADD R0, R0, 0x1f ;  /* 0x0000001f00007836 */ /* 0x001fc60000000000 */
[----:B------:R-:W-:Y:S02]  /*b360*/  UIADD3 UR13, UR21, UR13, URZ ;  /* 0x0000000d150d7290 */ /* 0x000fe4000fffe03f */
[----:B------:R-:W-:-:S04]  /*b370*/  SHF.R.S32.HI R3, RZ, 0x1f, R0 ;  /* 0x0000001fff037819 */ /* 0x000fc80000011400 */
[----:B------:R-:W-:Y:S01]  /*b380*/  LEA.HI R10, R3, R0, RZ, 0x5 ;  /* 0x00000000030a7211 */ /* 0x000fe200078f28ff */
[C---:B-1----:R-:W-:Y:S02]  /*b390*/  IMAD.SHL.U32 R11, R12.reuse, 0x40, RZ ;  /* 0x000000400c0b7824 */ /* 0x042fe400078e00ff */
[----:B------:R-:W-:Y:S01]  /*b3a0*/  IMAD.SHL.U32 R12, R12, 0x800, RZ ;  /* 0x000008000c0c7824 */ /* 0x000fe200078e00ff */
[----:B------:R-:W-:Y:S01]  /*b3b0*/  SHF.R.S32.HI R10, RZ, 0x5, R10 ;  /* 0x00000005ff0a7819 */ /* 0x000fe2000001140a */
[----:B------:R-:W-:Y:S01]  /*b3c0*/  IMAD.MOV.U32 R0, RZ, RZ, 0x1 ;  /* 0x00000001ff007424 */ /* 0x000fe200078e00ff */
[----:B------:R-:W-:Y:S01]  /*b3d0*/  LOP3.LUT R11, R11, 0x40, RZ, 0xc0, !PT ;  /* 0x000000400b0b7812 */ /* 0x000fe200078ec0ff */
[----:B------:R-:W-:Y:S01]  /*b3e0*/  IMAD.MOV.U32 R3, RZ, RZ, RZ ;  /* 0x000000ffff037224 */ /* 0x000fe200078e00ff */
[----:B------:R-:W-:Y:S01]  /*b3f0*/  LOP3.LUT R12, R12, 0x800, RZ, 0xc0, !PT ;  /* 0x000008000c0c7812 */ /* 0x000fe200078ec0ff */
[----:B------:R-:W-:-:S07]  /*b400*/  VIADD R13, R10, 0x1 ;  /* 0x000000010a0d7836 */ /* 0x000fce0000000000 */
.L_x_305:
[----:B------:R-:W-:-:S03]  /*b410*/  UMOV UR4, 0xffffffff ;  /* 0xffffffff00047882 */ /* 0x000fc60000000000 */
[----:B------:R-:W-:Y:S05]  /*b420*/  BRA.DIV UR4, `(.L_x_295) ;  /* 0x0000000e04c87947 */ /* 0x000fea000b800000 */
[----:B------:R-:W-:-:S13]  /*b430*/  ELECT P6, URZ, PT ;  /* 0x00000000003f782f */ /* 0x000fda00038c0000 */
.L_x_317:
[----:B------:R-:W0:Y:S01]  /*b440*/  LDC R4, c[0x0][0x28c] ;  /* 0x0000a300ff047b82 */ /* 0x000e220000000800 */
[----:B------:R-:W-:Y:S01]  /*b450*/  BSSY B1, `(.L_x_296) ;  /* 0x0000038000017945 */ /* 0x000fe20003800000 */
[----:B0-----:R-:W-:-:S13]  /*b460*/  ISETP.LT.OR P6, PT, R4, 0x1, !P6 ;  /* 0x000000010400780c */ /* 0x001fda00077c1670 */
[----:B------:R-:W-:Y:S05]  /*b470*/  @P6 BRA `(.L_x_297) ;  /* 0x0000000000d46947 */ /* 0x000fea0003800000 */
[----:B------:R-:W-:Y:S01]  /*b480*/  LEA R20, R20, R11, 0x7 ;  /* 0x0000000b14147211 */ /* 0x000fe200078e38ff */
[----:B------:R-:W-:Y:S02]  /*b490*/  IMAD.SHL.U32 R21, R21, 0x100, RZ ;  /* 0x0000010015157824 */ /* 0x000fe400078e00ff */
[----:B------:R-:W-:Y:S02]  /*b4a0*/  IMAD.MOV.U32 R24, RZ, RZ, RZ ;  /* 0x000000ffff187224 */ /* 0x000fe400078e00ff */
[----:B------:R-:W-:Y:S02]  /*b4b0*/  IMAD.MOV.U32 R4, RZ, RZ, R13 ;  /* 0x000000ffff047224 */ /* 0x000fe400078e000d */
[----:B------:R-:W-:Y:S02]  /*b4c0*/  IMAD.MOV.U32 R5, RZ, RZ, R0 ;  /* 0x000000ffff057224 */ /* 0x000fe400078e0000 */
[----:B------:R-:W-:-:S07]  /*b4d0*/  IMAD.MOV.U32 R7, RZ, RZ, R3 ;  /* 0x000000ffff077224 */ /* 0x000fce00078e0003 */
.L_x_300:
[----:B------:R-:W0:Y:S01]  /*b4e0*/  S2R R15, SR_CgaCtaId ;  /* 0x00000000000f7919 */ /* 0x000e220000008800 */
[----:B------:R-:W-:Y:S02]  /*b4f0*/  MOV R14, 0x400 ;  /* 0x00000400000e7802 */ /* 0x000fe40000000f00 */
[----:B------:R-:W-:Y:S02]  /*b500*/  LOP3.LUT P1, RZ, R18, 0x7f, RZ, 0xc0, !PT ;  /* 0x0000007f12ff7812 */ /* 0x000fe4000782c0ff */
[----:B0-----:R-:W-:Y:S02]  /*b510*/  LEA R22, R15, R14, 0x18 ;  /* 0x0000000e0f167211 */ /* 0x001fe400078ec0ff */
[----:B------:R-:W-:-:S09]  /*b520*/  SHF.L.U32 R14, R5, 0x1f, RZ ;  /* 0x0000001f050e7819 */ /* 0x000fd200000006ff */
[----:B------:R-:W0:Y:S01]  /*b530*/  @!P1 LDC R15, c[0x0][0x500] ;  /* 0x00014000ff0f9b82 */ /* 0x000e220000000800 */
[----:B------:R-:W-:-:S04]  /*b540*/  IMAD R23, R7, 0x8, R22 ;  /* 0x0000000807177824 */ /* 0x000fc800078e0216 */
[----:B------:R-:W1:Y:S02]  /*b550*/  SYNCS.PHASECHK.TRANS64.TRYWAIT P0, [R23+URZ+0x28], R14 ;  /* 0x0000280e170075a7 */ /* 0x000e64000800017f */
[----:B-1----:R-:W-:Y:S05]  /*b560*/  @!P0 BRA `(.L_x_298) ;  /* 0x0000000c00988947 */ /* 0x002fea0003800000 */
.L_x_318:
[----:B-1----:R-:W-:Y:S01]  /*b570*/  PRMT R14, R8, 0x9910, RZ ;  /* 0x00009910080e7816 */ /* 0x002fe200000000ff */
[----:B0-----:R0:W-:Y:S03]  /*b580*/  @!P1 SYNCS.ARRIVE.TRANS64 RZ, [R23+URZ], R15 ;  /* 0x0000000f17ff99a7 */ /* 0x0011e6000800003f */
[----:B------:R-:W-:-:S13]  /*b590*/  ISETP.NE.AND P0, PT, R14, 0x2, PT ;  /* 0x000000020e00780c */ /* 0x000fda0003f05270 */
[----:B0-----:R-:W-:Y:S05]  /*b5a0*/  @P0 BRA `(.L_x_299) ;  /* 0x0000000000040947 */ /* 0x001fea0003800000 */
[----:B------:R-:W-:Y:S01]  /*b5b0*/  BPT.TRAP 0x1 ;  /* 0x000000040000795c */ /* 0x000fe20000300000 */
.L_x_299:
[C---:B------:R-:W-:Y:S01]  /*b5c0*/  IMAD R14, R7.reuse, 0x1000, R12 ;  /* 0x00001000070e7824 */ /* 0x040fe200078e020c */
[----:B------:R-:W-:Y:S01]  /*b5d0*/  LEA R15, R7, R22, 0xe ;  /* 0x00000016070f7211 */ /* 0x000fe200078e70ff */
[----:B------:R-:W-:Y:S01]  /*b5e0*/  VIADD R4, R4, 0xffffffff ;  /* 0xffffffff04047836 */ /* 0x000fe20000000000 */
[----:B------:R-:W-:Y:S01]  /*b5f0*/  R2UR UR9, R23 ;  /* 0x00000000170972ca */ /* 0x000fe200000e0000 */
[----:B------:R-:W-:Y:S01]  /*b600*/  IMAD R14, R14, 0x2, R22 ;  /* 0x000000020e0e7824 */ /* 0x000fe200078e0216 */
[----:B------:R-:W-:Y:S01]  /*b610*/  R2UR UR5, R15 ;  /* 0x000000000f0572ca */ /* 0x000fe200000e0000 */
[----:B------:R-:W-:Y:S01]  /*b620*/  UIADD3 UR4, UP0, UR22, 0xf0, URZ ;  /* 0x000000f016047890 */ /* 0x000fe2000ff1e03f */
[----:B------:R-:W-:Y:S01]  /*b630*/  R2UR UR11, R21 ;  /* 0x00000000150b72ca */ /* 0x000fe200000e0000 */
[----:B------:R-:W-:Y:S01]  /*b640*/  UIADD3 UR24, UP1, UR22, 0x1f0, URZ ;  /* 0x000001f016187890 */ /* 0x000fe2000ff3e03f */
[----:B------:R-:W-:Y:S01]  /*b650*/  R2UR UR8, R14 ;  /* 0x000000000e0872ca */ /* 0x000fe200000e0000 */
[----:B------:R-:W-:Y:S01]  /*b660*/  VIADD R7, R7, 0x1 ;  /* 0x0000000107077836 */ /* 0x000fe20000000000 */
[----:B------:R-:W-:Y:S01]  /*b670*/  R2UR UR10, R24 ;  /* 0x00000000180a72ca */ /* 0x000fe200000e0000 */
[----:B------:R-:W-:Y:S01]  /*b680*/  UIADD3.X UR25, URZ, UR23, URZ, UP1, !UPT ;  /* 0x000000173f197290 */ /* 0x000fe20008ffe43f */
[----:B------:R-:W-:Y:S01]  /*b690*/  R2UR UR12, R6 ;  /* 0x00000000060c72ca */ /* 0x000fe200000e0000 */
[----:B------:R-:W-:Y:S01]  /*b6a0*/  UMOV UR6, 0x0 ;  /* 0x0000000000067882 */ /* 0x000fe20000000000 */
[----:B------:R-:W-:Y:S01]  /*b6b0*/  R2UR UR19, R20 ;  /* 0x00000000141372ca */ /* 0x000fe200000e0000 */
[----:B------:R-:W-:Y:S01]  /*b6c0*/  UMOV UR7, 0x10000000 ;  /* 0x1000000000077882 */ /* 0x000fe20000000000 */
[----:B------:R-:W-:Y:S01]  /*b6d0*/  ISETP.GT.AND P1, PT, R4, 0x1, PT ;  /* 0x000000010400780c */ /* 0x000fe20003f24270 */
[----:B------:R-:W-:Y:S01]  /*b6e0*/  UIADD3 UR14, UR5, 0x100, URZ ;  /* 0x00000100050e7890 */ /* 0x000fe2000fffe03f */
[C---:B------:R-:W-:Y:S01]  /*b6f0*/  ISETP.NE.AND P0, PT, R7.reuse, 0x5, PT ;  /* 0x000000050700780c */ /* 0x040fe20003f05270 */
[----:B------:R-:W-:Y:S01]  /*b700*/  UIADD3.X UR5, URZ, UR23, URZ, UP0, !UPT ;  /* 0x000000173f057290 */ /* 0x000fe200087fe43f */
[----:B------:R-:W-:Y:S01]  /*b710*/  VIADD R24, R24, 0x20 ;  /* 0x0000002018187836 */ /* 0x000fe20000000000 */
[----:B------:R-:W-:Y:S01]  /*b720*/  UIADD3 UR15, UR8, 0x14100, URZ ;  /* 0x00014100080f7890 */ /* 0x000fe2000fffe03f */
[----:B------:R-:W-:Y:S01]  /*b730*/  SEL R14, RZ, 0x1, P0 ;  /* 0x00000001ff0e7807 */ /* 0x000fe20000000000 */
[----:B------:R-:W-:Y:S01]  /*b740*/  UMOV UR26, 0x30000 ;  /* 0x00030000001a7882 */ /* 0x000fe20000000000 */
[----:B------:R-:W-:Y:S01]  /*b750*/  UMOV UR8, UR14 ;  /* 0x0000000e00087c82 */ /* 0x000fe20008000000 */
[----:B------:R-:W-:-:S02]  /*b760*/  SEL R7, R7, RZ, P0 ;  /* 0x000000ff07077207 */ /* 0x000fc40000000000 */
[----:B------:R-:W-:Y:S01]  /*b770*/  LOP3.LUT R5, R5, R14, RZ, 0x3c, !PT ;  /* 0x0000000e05057212 */ /* 0x000fe200078e3cff */
[----:B------:R0:W-:Y:S02]  /*b780*/  UTMALDG.3D [UR8], [UR4], desc[UR6] ;  /* 0x00000608040075b4 */ /* 0x0001e40008011000 */
[----:B0-----:R-:W-:Y:S01]  /*b790*/  UMOV UR8, UR15 ;  /* 0x0000000f00087c82 */ /* 0x001fe20008000000 */
[----:B------:R-:W-:Y:S02]  /*b7a0*/  UMOV UR11, UR19 ;  /* 0x00000013000b7c82 */ /* 0x000fe40008000000 */
[----:B------:R0:W-:Y:S02]  /*b7b0*/  UTMALDG.3D.MULTICAST [UR8], [UR24], UR26, desc[UR6] ;  /* 0x00000608180073b4 */ /* 0x0001e4000801181a */
[----:B0-----:R-:W-:Y:S05]  /*b7c0*/  @P1 BRA `(.L_x_300) ;  /* 0xfffffffc00441947 */ /* 0x001fea000383ffff */
.L_x_297:
[----:B------:R-:W-:Y:S05]  /*b7d0*/  BSYNC B1 ;  /* 0x0000000000017941 */ /* 0x000fea0003800000 */
.L_x_296:
[----:B------:R-:W-:Y:S01]  /*b7e0*/  LOP3.LUT P1, RZ, R9, 0xff, RZ, 0xc0, !PT ;  /* 0x000000ff09ff7812 */ /* 0x000fe2000782c0ff */
[C---:B------:R-:W-:Y:S01]  /*b7f0*/  IMAD.IADD R6, R10.reuse, 0x1, R3 ;  /* 0x000000010a067824 */ /* 0x040fe200078e0203 */
[----:B------:R-:W-:Y:S01]  /*b800*/  ULDC.64 UR4, c[0x0][0x650] ;  /* 0x0001940000047ab9 */ /* 0x000fe20000000a00 */
[----:B------:R-:W-:Y:S01]  /*b810*/  ISETP.GE.U32.AND P2, PT, R10, 0x5, PT ;  /* 0x000000050a00780c */ /* 0x000fe20003f46070 */
[----:B------:R-:W-:Y:S01]  /*b820*/  BSSY B1, `(.L_x_301) ;  /* 0x000006c000017945 */ /* 0x000fe20003800000 */
[----:B------:R-:W-:Y:S01]  /*b830*/  IMAD.MOV.U32 R21, RZ, RZ, -0x1 ;  /* 0xffffffffff157424 */ /* 0x000fe200078e00ff */
[----:B------:R-:W-:Y:S01]  /*b840*/  ISETP.GT.U32.AND P0, PT, R6, 0x4, PT ;  /* 0x000000040600780c */ /* 0x000fe20003f04070 */
[----:B------:R-:W-:Y:S01]  /*b850*/  IMAD.MOV.U32 R20, RZ, RZ, -0x1 ;  /* 0xffffffffff147424 */ /* 0x000fe200078e00ff */
[----:B------:R-:W-:Y:S02]  /*b860*/  PRMT R9, RZ, 0x7610, R9 ;  /* 0x00007610ff097816 */ /* 0x000fe40000000009 */
[----:B------:R-:W-:-:S03]  /*b870*/  ISETP.LT.U32.AND P0, PT, R10, 0x5, P0 ;  /* 0x000000050a00780c */ /* 0x000fc60000701070 */
[----:B------:R-:W0:Y:S01]  /*b880*/  @P1 S2R R5, SR_CgaCtaId ;  /* 0x0000000000051919 */ /* 0x000e220000008800 */
[----:B------:R-:W-:-:S04]  /*b890*/  @P1 MOV R4, 0x400 ;  /* 0x0000040000041802 */ /* 0x000fc80000000f00 */
[----:B0-----:R-:W-:Y:S01]  /*b8a0*/  @P1 LEA R3, R5, R4, 0x18 ;  /* 0x0000000405031211 */ /* 0x001fe200078ec0ff */
[----:B------:R-:W-:-:S03]  /*b8b0*/  IMAD.WIDE.U32 R4, R6, -0x33333333, RZ ;  /* 0xcccccccd06047825 */ /* 0x000fc600078e00ff */
[----:B------:R0:W-:Y:S01]  /*b8c0*/  @P1 SYNCS.ARRIVE.TRANS64.A1T0 RZ, [R3+URZ+0x68], RZ ;  /* 0x000068ff03ff19a7 */ /* 0x0001e2000810003f */
[----:B------:R-:W-:Y:S02]  /*b8d0*/  IADD3 R16, P1, R16, UR20, RZ ;  /* 0x0000001410107c10 */ /* 0x000fe4000ff3e0ff */
[----:B------:R-:W-:Y:S02]  /*b8e0*/  SHF.R.U32.HI R5, RZ, 0x2, R5 ;  /* 0x00000002ff057819 */ /* 0x000fe40000011605 */
[----:B------:R-:W-:Y:S02]  /*b8f0*/  IADD3.X R17, R17, UR13, RZ, P1, !PT ;  /* 0x0000000d11117c10 */ /* 0x000fe40008ffe4ff */
[----:B------:R-:W-:Y:S02]  /*b900*/  PRMT R4, RZ, 0x7610, R4 ;  /* 0x00007610ff047816 */ /* 0x000fe40000000004 */
[----:B0-----:R-:W-:Y:S02]  /*b910*/  SEL R3, RZ, 0x1, !P0 ;  /* 0x00000001ff037807 */ /* 0x001fe40004000000 */
[----:B------:R-:W-:-:S02]  /*b920*/  ISETP.GE.U32.AND P0, PT, R16, UR4, PT ;  /* 0x0000000410007c0c */ /* 0x000fc4000bf06070 */
[----:B------:R-:W-:Y:S01]  /*b930*/  LOP3.LUT R0, R0, R3, RZ, 0x3c, !PT ;  /* 0x0000000300007212 */ /* 0x000fe200078e3cff */
[----:B------:R-:W-:Y:S01]  /*b940*/  IMAD R3, R5, -0x5, R6 ;  /* 0xfffffffb05037824 */ /* 0x000fe200078e0206 */
[----:B------:R-:W-:Y:S02]  /*b950*/  ISETP.GE.U32.AND.EX P0, PT, R17, UR5, PT, P0 ;  /* 0x0000000511007c0c */ /* 0x000fe4000bf06100 */
[----:B------:R-:W-:Y:S02]  /*b960*/  @P2 LOP3.LUT R0, R0, 0x1, R5, 0x78, !PT ;  /* 0x0000000100002812 */ /* 0x000fe400078e7805 */
[----:B------:R-:W-:-:S09]  /*b970*/  MOV R6, 0xffffffff ;  /* 0xffffffff00067802 */ /* 0x000fd20000000f00 */
[----:B------:R-:W-:Y:S05]  /*b980*/  @P0 BRA `(.L_x_302) ;  /* 0x0000000400540947 */ /* 0x000fea0003800000 */
[----:B------:R-:W0:Y:S01]  /*b990*/  S2R R15, SR_CTAID.X ;  /* 0x00000000000f7919 */ /* 0x000e220000002500 */
[----:B------:R-:W-:Y:S01]  /*b9a0*/  ULDC.64 UR4, c[0x0][0x628] ;  /* 0x00018a0000047ab9 */ /* 0x000fe20000000a00 */
[----:B------:R-:W-:Y:S01]  /*b9b0*/  ULDC UR7, c[0x0][0x630] ;  /* 0x00018c0000077ab9 */ /* 0x000fe20000000800 */
[----:B------:R-:W-:Y:S01]  /*b9c0*/  ISETP.NE.U32.AND P0, PT, RZ, UR4, PT ;  /* 0x00000004ff007c0c */ /* 0x000fe2000bf05070 */
[----:B------:R-:W1:Y:S01]  /*b9d0*/  S2R R20, SR_CTAID.Y ;  /* 0x0000000000147919 */ /* 0x000e620000002600 */
[----:B------:R-:W-:Y:S01]  /*b9e0*/  ULDC UR8, c[0x0][0x150] ;  /* 0x0000540000087ab9 */ /* 0x000fe20000000800 */
[----:B------:R-:W-:Y:S01]  /*b9f0*/  IMAD.MOV.U32 R4, RZ, RZ, R16 ;  /* 0x000000ffff047224 */ /* 0x000fe200078e0010 */
[----:B------:R-:W-:Y:S01]  /*ba00*/  ISETP.NE.AND.EX P0, PT, RZ, UR5, PT, P0 ;  /* 0x00000005ff007c0c */ /* 0x000fe2000bf05300 */
[----:B------:R-:W-:Y:S01]  /*ba10*/  IMAD.MOV.U32 R5, RZ, RZ, R17 ;  /* 0x000000ffff057224 */ /* 0x000fe200078e0011 */
[----:B0-----:R-:W-:-:S11]  /*ba20*/  I2FP.F32.U32 R22, R15 ;  /* 0x0000000f00167245 */ /* 0x001fd60000201000 */
[----:B------:R-:W-:Y:S05]  /*ba30*/  @!P0 BRA `(.L_x_303) ;  /* 0x0000000000288947 */ /* 0x000fea0003800000 */
[----:B------:R-:W-:Y:S02]  /*ba40*/  ULDC UR6, c[0x0][0x634] ;  /* 0x00018d0000067ab9 */ /* 0x000fe40000000800 */
[----:B------:R-:W-:-:S05]  /*ba50*/  IADD3 R5, P0, R16, UR6, RZ ;  /* 0x0000000610057c10 */ /* 0x000fca000ff1e0ff */
[----:B------:R-:W-:-:S04]  /*ba60*/  IMAD.X R21, RZ, RZ, R17, P0 ;  /* 0x000000ffff157224 */ /* 0x000fc800000e0611 */
[----:B------:R-:W-:-:S04]  /*ba70*/  IMAD.WIDE.U32 R6, R21, UR4, RZ ;  /* 0x0000000415067c25 */ /* 0x000fc8000f8e00ff */
[----:B------:R-:W-:-:S04]  /*ba80*/  IMAD.WIDE.U32 R6, P0, R5, UR5, R6 ;  /* 0x0000000505067c25 */ /* 0x000fc8000f800006 */
[----:B------:R-:W-:-:S04]  /*ba90*/  IMAD.WIDE.U32 R4, R5, UR4, RZ ;  /* 0x0000000405047c25 */ /* 0x000fc8000f8e00ff */
[----:B------:R-:W-:Y:S01]  /*baa0*/  IMAD.MOV.U32 R4, RZ, RZ, R7 ;  /* 0x000000ffff047224 */ /* 0x000fe200078e0007 */
[----:B------:R-:W-:Y:S01]  /*bab0*/  IADD3 RZ, P1, R5, R6, RZ ;  /* 0x0000000605ff7210 */ /* 0x000fe20007f3e0ff */
[----:B------:R-:W-:-:S04]  /*bac0*/  IMAD.X R5, RZ, RZ, RZ, P0 ;  /* 0x000000ffff057224 */ /* 0x000fc800000e06ff */
[----:B------:R-:W-:-:S08]  /*bad0*/  IMAD.WIDE.U32.X R4, R21, UR5, R4, P1 ;  /* 0x0000000515047c25 */ /* 0x000fd000088e0404 */
.L_x_303:
[--C-:B------:R-:W-:Y:S01]  /*bae0*/  SHF.R.U64 R14, R4, UR7, R5.reuse ;  /* 0x00000007040e7c19 */ /* 0x100fe20008001205 */
[----:B------:R-:W-:Y:S01]  /*baf0*/  FMUL R22, R22, UR8 ;  /* 0x0000000816167c20 */ /* 0x000fe20008400000 */
[----:B------:R-:W-:Y:S01]  /*bb00*/  SHF.R.U32.HI R4, RZ, UR7, R5 ;  /* 0x00000007ff047c19 */ /* 0x000fe20008011605 */
[----:B------:R-:W0:Y:S01]  /*bb10*/  LDC R6, c[0x0][0x144] ;  /* 0x00005100ff067b82 */ /* 0x000e220000000800 */
[----:B------:R-:W-:Y:S01]  /*bb20*/  IADD3 R5, P0, RZ, -R14, RZ ;  /* 0x8000000eff057210 */ /* 0x000fe20007f1e0ff */
[----:B------:R-:W-:Y:S01]  /*bb30*/  ULDC UR6, c[0x0][0x154] ;  /* 0x0000550000067ab9 */ /* 0x000fe20000000800 */
[----:B-1----:R-:W-:Y:S01]  /*bb40*/  I2FP.F32.U32 R7, R20 ;  /* 0x0000001400077245 */ /* 0x002fe20000201000 */
[----:B------:R-:W1:Y:S01]  /*bb50*/  F2I.U32.TRUNC.NTZ R22, R22 ;  /* 0x0000001600167305 */ /* 0x000e62000020f000 */
[----:B------:R-:W-:Y:S01]  /*bb60*/  ULDC.64 UR4, c[0x0][0x620] ;  /* 0x0001880000047ab9 */ /* 0x000fe20000000a00 */
[----:B------:R-:W-:Y:S01]  /*bb70*/  IMAD.X R4, RZ, RZ, ~R4, P0 ;  /* 0x000000ffff047224 */ /* 0x000fe200000e0e04 */
[----:B------:R-:W-:Y:S01]  /*bb80*/  ISETP.NE.AND P2, PT, R2, 0x1, PT ;  /* 0x000000010200780c */ /* 0x000fe20003f45270 */
[----:B------:R-:W-:Y:S01]  /*bb90*/  FMUL R23, R7, UR6 ;  /* 0x0000000607177c20 */ /* 0x000fe20008400000 */
[----:B------:R-:W2:Y:S01]  /*bba0*/  LDC R25, c[0x0][0x148] ;  /* 0x00005200ff197b82 */ /* 0x000ea20000000800 */
[----:B------:R-:W-:Y:S01]  /*bbb0*/  IMAD R4, R4, UR4, RZ ;  /* 0x0000000404047c24 */ /* 0x000fe2000f8e02ff */
[----:B------:R-:W-:-:S02]  /*bbc0*/  ULDC.64 UR6, c[0x0][0x640] ;  /* 0x0001900000067ab9 */ /* 0x000fc40000000a00 */
[----:B------:R-:W-:Y:S01]  /*bbd0*/  ISETP.NE.U32.AND P0, PT, RZ, UR6, PT ;  /* 0x00000006ff007c0c */ /* 0x000fe2000bf05070 */
[----:B------:R-:W3:Y:S01]  /*bbe0*/  F2I.U32.TRUNC.NTZ R23, R23 ;  /* 0x0000001700177305 */ /* 0x000ee2000020f000 */
[C---:B------:R-:W-:Y:S02]  /*bbf0*/  IMAD R7, R5.reuse, UR5, R4 ;  /* 0x0000000505077c24 */ /* 0x040fe4000f8e0204 */
[----:B------:R-:W-:Y:S01]  /*bc00*/  IMAD.WIDE.U32 R4, R5, UR4, R16 ;  /* 0x0000000405047c25 */ /* 0x000fe2000f8e0010 */
[----:B------:R-:W-:Y:S01]  /*bc10*/  ULDC UR4, c[0x0][0x618] ;  /* 0x0001860000047ab9 */ /* 0x000fe20000000800 */
[----:B------:R-:W-:Y:S02]  /*bc20*/  ISETP.NE.AND.EX P0, PT, RZ, UR7, PT, P0 ;  /* 0x00000007ff007c0c */ /* 0x000fe4000bf05300 */
[----:B-1----:R-:W-:Y:S01]  /*bc30*/  IMAD.MOV R22, RZ, RZ, -R22 ;  /* 0x000000ffff167224 */ /* 0x002fe200078e0a16 */
[----:B------:R-:W-:-:S03]  /*bc40*/  IADD3 R5, R5, R7, RZ ;  /* 0x0000000705057210 */ /* 0x000fc60007ffe0ff */
[----:B0-----:R-:W-:Y:S01]  /*bc50*/  IMAD R15, R6, R22, R15 ;  /* 0x00000016060f7224 */ /* 0x001fe200078e020f */
[--C-:B------:R-:W-:Y:S02]  /*bc60*/  SHF.R.U64 R21, R4, UR4, R5.reuse ;  /* 0x0000000404157c19 */ /* 0x100fe40008001205 */
[----:B------:R-:W-:Y:S01]  /*bc70*/  SHF.R.U32.HI R4, RZ, UR4, R5 ;  /* 0x00000004ff047c19 */ /* 0x000fe20008011605 */
[----:B------:R-:W-:Y:S01]  /*bc80*/  ULDC UR4, c[0x0][0x608] ;  /* 0x0001820000047ab9 */ /* 0x000fe20000000800 */
[----:B---3--:R-:W-:Y:S02]  /*bc90*/  IMAD.MOV R6, RZ, RZ, -R23 ;  /* 0x000000ffff067224 */ /* 0x008fe400078e0a17 */
[--C-:B------:R-:W-:Y:S02]  /*bca0*/  SHF.R.U64 R22, R21, UR4, R4.reuse ;  /* 0x0000000415167c19 */ /* 0x100fe40008001204 */
[----:B------:R-:W-:Y:S01]  /*bcb0*/  SHF.R.U32.HI R5, RZ, UR4, R4 ;  /* 0x00000004ff057c19 */ /* 0x000fe20008011604 */
[----:B------:R-:W-:Y:S01]  /*bcc0*/  ULDC UR4, c[0x0][0x658] ;  /* 0x0001960000047ab9 */ /* 0x000fe20000000800 */
[----:B--2---:R-:W-:-:S02]  /*bcd0*/  @P2 IMAD R15, R25, R6, R20 ;  /* 0x00000006190f2224 */ /* 0x004fc400078e0214 */
[--C-:B------:R-:W-:Y:S02]  /*bce0*/  SHF.R.U64 R20, R22, UR4, R5.reuse ;  /* 0x0000000416147c19 */ /* 0x100fe40008001205 */
[----:B------:R-:W-:-:S03]  /*bcf0*/  SHF.R.U32.HI R23, RZ, UR4, R5 ;  /* 0x00000004ff177c19 */ /* 0x000fc60008011605 */
[----:B------:R-:W-:Y:S02]  /*bd00*/  IMAD.MOV.U32 R6, RZ, RZ, R20 ;  /* 0x000000ffff067224 */ /* 0x000fe400078e0014 */
[----:B------:R-:W-:Y:S01]  /*bd10*/  IMAD.MOV.U32 R5, RZ, RZ, R23 ;  /* 0x000000ffff057224 */ /* 0x000fe200078e0017 */
[----:B------:R-:W-:Y:S06]  /*bd20*/  @!P0 BRA `(.L_x_304) ;  /* 0x00000000002c8947 */ /* 0x000fec0003800000 */
        /* <DEDUP_REMOVED lines=9> */
[----:B------:R-:W-:-:S04]  /*bdc0*/  IMAD.WIDE.U32.X R4, R23, UR7, R4, P1 ;  /* 0x0000000717047c25 */ /* 0x000fc800088e0404 */
[----:B------:R-:W-:-:S07]  /*bdd0*/  IMAD.MOV.U32 R6, RZ, RZ, R4 ;  /* 0x000000ffff067224 */ /* 0x000fce00078e0004 */
.L_x_304:
[----:B------:R-:W-:Y:S01]  /*bde0*/  ULDC UR4, c[0x0][0x648] ;  /* 0x0001920000047ab9 */ /* 0x000fe20000000800 */
[----:B------:R-:W-:Y:S01]  /*bdf0*/  LOP3.LUT R4, R22, UR17, RZ, 0xc0, !PT ;  /* 0x0000001116047c12 */ /* 0x000fe2000f8ec0ff */
[----:B------:R-:W-:Y:S01]  /*be00*/  ULDC UR5, c[0x0][0x610] ;  /* 0x0001840000057ab9 */ /* 0x000fe20000000800 */
[----:B------:R-:W-:Y:S01]  /*be10*/  SHF.R.U64 R5, R6, UR4, R5 ;  /* 0x0000000406057c19 */ /* 0x000fe20008001205 */
[----:B------:R-:W-:Y:S01]  /*be20*/  ULDC UR4, c[0x0][0x638] ;  /* 0x00018e0000047ab9 */ /* 0x000fe20000000800 */
[----:B------:R-:W-:Y:S02]  /*be30*/  LOP3.LUT R21, R21, UR16, RZ, 0xc0, !PT ;  /* 0x0000001015157c12 */ /* 0x000fe4000f8ec0ff */
[C---:B------:R-:W-:Y:S01]  /*be40*/  IADD3 R7, -R5.reuse, RZ, RZ ;  /* 0x000000ff05077210 */ /* 0x040fe20007ffe1ff */
[----:B------:R-:W-:-:S04]  /*be50*/  IMAD R4, R5, UR18, R4 ;  /* 0x0000001205047c24 */ /* 0x000fc8000f8e0204 */
[----:B------:R-:W-:Y:S01]  /*be60*/  IMAD R20, R7, UR4, R20 ;  /* 0x0000000407147c24 */ /* 0x000fe2000f8e0214 */
[----:B------:R-:W-:Y:S01]  /*be70*/  ULDC UR4, c[0x0][0x600] ;  /* 0x0001800000047ab9 */ /* 0x000fe20000000800 */
[----:B------:R-:W-:Y:S02]  /*be80*/  IMAD R15, R4, UR5, R15 ;  /* 0x00000005040f7c24 */ /* 0x000fe4000f8e020f */
[----:B------:R-:W-:Y:S02]  /*be90*/  IMAD R6, R20, UR4, R21 ;  /* 0x0000000414067c24 */ /* 0x000fe4000f8e0215 */
[----:B------:R-:W-:-:S03]  /*bea0*/  IMAD.MOV.U32 R4, RZ, RZ, 0x1 ;  /* 0x00000001ff047424 */ /* 0x000fc600078e00ff */
[----:B------:R-:W-:Y:S02]  /*beb0*/  SEL R20, R6, R15, !P2 ;  /* 0x0000000f06147207 */ /* 0x000fe40005000000 */
[----:B------:R-:W-:Y:S01]  /*bec0*/  SEL R21, R15, R6, !P2 ;  /* 0x000000060f157207 */ /* 0x000fe20005000000 */
[----:B------:R-:W-:-:S07]  /*bed0*/  IMAD.MOV.U32 R6, RZ, RZ, R14 ;  /* 0x000000ffff067224 */ /* 0x000fce00078e000e */
.L_x_302:
[----:B------:R-:W-:Y:S05]  /*bee0*/  BSYNC B1 ;  /* 0x0000000000017941 */ /* 0x000fea0003800000 */
.L_x_301:
[----:B------:R-:W-:-:S13]  /*bef0*/  LOP3.LUT P0, RZ, R4, 0xff, RZ, 0xc0, !PT ;  /* 0x000000ff04ff7812 */ /* 0x000fda000780c0ff */
[----:B------:R-:W-:Y:S05]  /*bf00*/  @P0 BRA `(.L_x_305) ;  /* 0xfffffff400400947 */ /* 0x000fea000383ffff */
[----:B------:R-:W-:Y:S05]  /*bf10*/  BSYNC B0 ;  /* 0x0000000000007941 */ /* 0x000fea0003800000 */
.L_x_294:
[----:B------:R-:W-:-:S03]  /*bf20*/  UMOV UR4, 0xffffffff ;  /* 0xffffffff00047882 */ /* 0x000fc60000000000 */
[----:B------:R-:W-:Y:S05]  /*bf30*/  BRA.DIV UR4, `(.L_x_306) ;  /* 0x0000000604387947 */ /* 0x000fea000b800000 */
[----:B------:R-:W-:-:S13]  /*bf40*/  ELECT P6, URZ, PT ;  /* 0x00000000003f782f */ /* 0x000fda00038c0000 */
.L_x_321:
[----:B------:R-:W-:Y:S04]  /*bf50*/  BSSY B0, `(.L_x_307) ;  /* 0x0000034000007945 */ /* 0x000fe80003800000 */
[----:B------:R-:W-:Y:S05]  /*bf60*/  @!P6 BRA `(.L_x_308) ;  /* 0x0000000000c8e947 */ /* 0x000fea0003800000 */
[----:B------:R-:W-:-:S04]  /*bf70*/  LOP3.LUT R19, R19, 0x2, RZ, 0xfc, !PT ;  /* 0x0000000213137812 */ /* 0x000fc800078efcff */
[----:B------:R-:W-:-:S13]  /*bf80*/  ISETP.NE.AND P0, PT, R19, 0x3, PT ;  /* 0x000000031300780c */ /* 0x000fda0003f05270 */
[----:B------:R-:W-:Y:S05]  /*bf90*/  @!P0 BRA `(.L_x_309) ;  /* 0x0000000000048947 */ /* 0x000fea0003800000 */
[----:B------:R-:W-:Y:S01]  /*bfa0*/  BPT.TRAP 0x1 ;  /* 0x000000040000795c */ /* 0x000fe20000300000 */
.L_x_309:
[----:B------:R-:W0:Y:S01]  /*bfb0*/  S2R R5, SR_CgaCtaId ;  /* 0x0000000000057919 */ /* 0x000e220000008800 */
[----:B------:R-:W-:Y:S02]  /*bfc0*/  MOV R2, 0x400 ;  /* 0x0000040000027802 */ /* 0x000fe40000000f00 */
[----:B------:R-:W-:Y:S02]  /*bfd0*/  SHF.L.U32 R4, R0, 0x1f, RZ ;  /* 0x0000001f00047819 */ /* 0x000fe400000006ff */
[----:B0-----:R-:W-:-:S05]  /*bfe0*/  LEA R2, R5, R2, 0x18 ;  /* 0x0000000205027211 */ /* 0x001fca00078ec0ff */
[----:B------:R-:W-:-:S04]  /*bff0*/  VIADD R2, R2, 0x28 ;  /* 0x0000002802027836 */ /* 0x000fc80000000000 */
[C---:B------:R-:W-:Y:S02]  /*c000*/  IMAD R7, R3.reuse, 0x8, R2 ;  /* 0x0000000803077824 */ /* 0x040fe400078e0202 */
[----:B------:R-:W-:Y:S02]  /*c010*/  VIADD R3, R3, 0x1 ;  /* 0x0000000103037836 */ /* 0x000fe40000000000 */
[----:B------:R-:W0:Y:S03]  /*c020*/  SYNCS.PHASECHK.TRANS64.TRYWAIT P0, [R7+URZ], R4 ;  /* 0x00000004070075a7 */ /* 0x000e26000800017f */
[----:B------:R-:W-:-:S04]  /*c030*/  ISETP.NE.AND P1, PT, R3, 0x5, PT ;  /* 0x000000050300780c */ /* 0x000fc80003f25270 */
[----:B------:R-:W-:Y:S02]  /*c040*/  SEL R5, RZ, 0x1, P1 ;  /* 0x00000001ff057807 */ /* 0x000fe40000800000 */
[----:B------:R-:W-:Y:S02]  /*c050*/  SEL R3, R3, RZ, P1 ;  /* 0x000000ff03037207 */ /* 0x000fe40000800000 */
[----:B------:R-:W-:-:S03]  /*c060*/  LOP3.LUT R6, R0, R5, RZ, 0x3c, !PT ;  /* 0x0000000500067212 */ /* 0x000fc600078e3cff */
[----:B------:R-:W-:Y:S01]  /*c070*/  IMAD R8, R3, 0x8, R2 ;  /* 0x0000000803087824 */ /* 0x000fe200078e0202 */
[----:B------:R-:W-:Y:S01]  /*c080*/  SHF.L.U32 R5, R6, 0x1f, RZ ;  /* 0x0000001f06057819 */ /* 0x000fe200000006ff */
[----:B0-----:R-:W-:Y:S06]  /*c090*/  @!P0 BRA `(.L_x_310) ;  /* 0x0000000400008947 */ /* 0x001fec0003800000 */
.L_x_322:
[----:B------:R-:W1:Y:S01]  /*c0a0*/  SYNCS.PHASECHK.TRANS64.TRYWAIT P0, [R8+URZ], R5 ;  /* 0x00000005080075a7 */ /* 0x000e62000800017f */
[----:B------:R-:W-:-:S05]  /*c0b0*/  VIADD R0, R3, 0x1 ;  /* 0x0000000103007836 */ /* 0x000fca0000000000 */
[----:B------:R-:W-:-:S04]  /*c0c0*/  ISETP.NE.AND P1, PT, R0, 0x5, PT ;  /* 0x000000050000780c */ /* 0x000fc80003f25270 */
[----:B------:R-:W-:Y:S02]  /*c0d0*/  SEL R3, RZ, 0x1, P1 ;  /* 0x00000001ff037807 */ /* 0x000fe40000800000 */
[----:B0-----:R-:W-:Y:S02]  /*c0e0*/  SEL R7, R0, RZ, P1 ;  /* 0x000000ff00077207 */ /* 0x001fe40000800000 */
[----:B------:R-:W-:Y:S02]  /*c0f0*/  LOP3.LUT R6, R6, R3, RZ, 0x3c, !PT ;  /* 0x0000000306067212 */ /* 0x000fe400078e3cff */
[----:B------:R-:W-:Y:S02]  /*c100*/  LEA R9, R7, R2, 0x3 ;  /* 0x0000000207097211 */ /* 0x000fe400078e18ff */
[----:B------:R-:W-:Y:S01]  /*c110*/  SHF.L.U32 R4, R6, 0x1f, RZ ;  /* 0x0000001f06047819 */ /* 0x000fe200000006ff */
[----:B-1----:R-:W-:Y:S06]  /*c120*/  @!P0 BRA `(.L_x_311) ;  /* 0x0000000000f08947 */ /* 0x002fec0003800000 */
.L_x_323:
[----:B------:R-:W1:Y:S01]  /*c130*/  SYNCS.PHASECHK.TRANS64.TRYWAIT P0, [R9+URZ], R4 ;  /* 0x00000004090075a7 */ /* 0x000e62000800017f */
[----:B------:R-:W-:-:S05]  /*c140*/  VIADD R0, R7, 0x1 ;  /* 0x0000000107007836 */ /* 0x000fca0000000000 */
[----:B------:R-:W-:-:S04]  /*c150*/  ISETP.NE.AND P1, PT, R0, 0x5, PT ;  /* 0x000000050000780c */ /* 0x000fc80003f25270 */
[----:B------:R-:W-:Y:S02]  /*c160*/  SEL R3, RZ, 0x1, P1 ;  /* 0x00000001ff037807 */ /* 0x000fe40000800000 */
[----:B------:R-:W-:Y:S02]  /*c170*/  SEL R7, R0, RZ, P1 ;  /* 0x000000ff00077207 */ /* 0x000fe40000800000 */
[----:B------:R-:W-:-:S03]  /*c180*/  LOP3.LUT R11, R6, R3, RZ, 0x3c, !PT ;  /* 0x00000003060b7212 */ /* 0x000fc600078e3cff */
[----:B------:R-:W-:Y:S01]  /*c190*/  IMAD R6, R7, 0x8, R2 ;  /* 0x0000000807067824 */ /* 0x000fe200078e0202 */
[----:B0-----:R-:W-:Y:S01]  /*c1a0*/  SHF.L.U32 R5, R11, 0x1f, RZ ;  /* 0x0000001f0b057819 */ /* 0x001fe200000006ff */
[----:B-1----:R-:W-:Y:S06]  /*c1b0*/  @!P0 BRA `(.L_x_312) ;  /* 0x0000000000e08947 */ /* 0x002fec0003800000 */
.L_x_324:
[----:B------:R-:W1:Y:S01]  /*c1c0*/  SYNCS.PHASECHK.TRANS64.TRYWAIT P0, [R6+URZ], R5 ;  /* 0x00000005060075a7 */ /* 0x000e62000800017f */
[----:B------:R-:W-:-:S05]  /*c1d0*/  VIADD R0, R7, 0x1 ;  /* 0x0000000107007836 */ /* 0x000fca0000000000 */
[----:B------:R-:W-:-:S04]  /*c1e0*/  ISETP.NE.AND P1, PT, R0, 0x5, PT ;  /* 0x000000050000780c */ /* 0x000fc80003f25270 */
[----:B0-----:R-:W-:Y:S02]  /*c1f0*/  SEL R4, RZ, 0x1, P1 ;  /* 0x00000001ff047807 */ /* 0x001fe40000800000 */
[----:B------:R-:W-:Y:S02]  /*c200*/  SEL R3, R0, RZ, P1 ;  /* 0x000000ff00037207 */ /* 0x000fe40000800000 */
[----:B------:R-:W-:Y:S01]  /*c210*/  LOP3.LUT R0, R11, R4, RZ, 0x3c, !PT ;  /* 0x000000040b007212 */ /* 0x000fe200078e3cff */
[----:B-1----:R-:W-:Y:S06]  /*c220*/  @!P0 BRA `(.L_x_313) ;  /* 0x0000000000d88947 */ /* 0x002fec0003800000 */
.L_x_325:
[----:B------:R-:W-:Y:S01]  /*c230*/  IMAD R3, R3, 0x8, R2 ;  /* 0x0000000803037824 */ /* 0x000fe200078e0202 */
[----:B------:R-:W-:-:S07]  /*c240*/  SHF.L.U32 R0, R0, 0x1f, RZ ;  /* 0x0000001f00007819 */ /* 0x000fce00000006ff */
.L_x_314:
[----:B-1----:R1:W2:Y:S02]  /*c250*/  SYNCS.PHASECHK.TRANS64.TRYWAIT P0, [R3+URZ], R0 ;  /* 0x00000000030075a7 */ /* 0x0022a4000800017f */
[----:B--2---:R-:W-:Y:S05]  /*c260*/  @!P0 NANOSLEEP.SYNCS 0x989680 ;  /* 0x009896800000895d */ /* 0x004fea0003900000 */
[----:B------:R-:W2:Y:S02]  /*c270*/  @!P0 SYNCS.PHASECHK.TRANS64 P0, [R3+URZ], R0 ;  /* 0x00000000030085a7 */ /* 0x000ea4000800007f */
[----:B--2---:R-:W-:Y:S05]  /*c280*/  @!P0 BRA `(.L_x_314) ;  /* 0xfffffffc00f08947 */ /* 0x004fea000383ffff */
.L_x_308:
[----:B------:R-:W-:Y:S05]  /*c290*/  BSYNC B0 ;  /* 0x0000000000007941 */ /* 0x000fea0003800000 */
.L_x_307:
[----:B------:R-:W-:Y:S05]  /*c2a0*/  EXIT ;  /* 0x000000000000794d */ /* 0x000fea0003800000 */
.L_x_21:
[----:B----4-:R4:W0:Y:S02]  /*c2b0*/  SYNCS.PHASECHK.TRANS64.TRYWAIT P1, [R3+URZ], R0 ;  /* 0x00000000030075a7 */ /* 0x010824000802017f */
[----:B0-----:R-:W-:Y:S05]  /*c2c0*/  @!P1 NANOSLEEP.SYNCS 0x989680 ;  /* 0x009896800000995d */ /* 0x001fea0003900000 */
[----:B------:R-:W0:Y:S02]  /*c2d0*/  @!P1 SYNCS.PHASECHK.TRANS64 P1, [R3+URZ], R0 ;  /* 0x00000000030095a7 */ /* 0x000e24000802007f */
[----:B0-----:R-:W-:Y:S05]  /*c2e0*/  @!P1 BRA `(.L_x_21) ;  /* 0xfffffffc00f09947 */ /* 0x001fea000383ffff */
[----:B------:R-:W-:Y:S05]  /*c2f0*/  BRA `(.L_x_20) ;  /* 0xffffff5000907947 */ /* 0x000fea000383ffff */
.L_x_26:
[----:B-1----:R1:W3:Y:S02]  /*c300*/  SYNCS.PHASECHK.TRANS64.TRYWAIT P1, [R5+URZ], R4 ;  /* 0x00000004050075a7 */ /* 0x0022e4000802017f */
[----:B---3--:R-:W-:Y:S05]  /*c310*/  @!P1 NANOSLEEP.SYNCS 0x989680 ;  /* 0x009896800000995d */ /* 0x008fea0003900000 */
[----:B------:R-:W3:Y:S02]  /*c320*/  @!P1 SYNCS.PHASECHK.TRANS64 P1, [R5+URZ], R4 ;  /* 0x00000004050095a7 */ /* 0x000ee4000802007f */
[----:B---3--:R-:W-:Y:S05]  /*c330*/  @!P1 BRA `(.L_x_26) ;  /* 0xfffffffc00f09947 */ /* 0x008fea000383ffff */
[----:B------:R-:W-:Y:S05]  /*c340*/  BRA `(.L_x_25) ;  /* 0xffffff5400707947 */ /* 0x000fea000383ffff */
.L_x_295:
[----:B------:R-:W-:Y:S01]  /*c350*/  BSSY B1, `(.L_x_315) ;  /* 0x0000006000017945 */ /* 0x000fe20003800000 */
[----:B------:R-:W-:-:S07]  /*c360*/  IMAD.MOV.U32 R15, RZ, RZ, -0x1 ;  /* 0xffffffffff0f7424 */ /* 0x000fce00078e00ff */
[----:B------:R-:W-:Y:S05]  /*c370*/  WARPSYNC.COLLECTIVE R15, `(.L_x_316) ;  /* 0x000000000f0c7348 */ /* 0x000fea0003c00000 */
[----:B------:R-:W-:Y:S02]  /*c380*/  ELECT P6, UR62, PT ;  /* 0x00000000003e782f */ /* 0x000fe400038c0000 */
[----:B------:R-:W-:Y:S01]  /*c390*/  MOV R14, UR62 ;  /* 0x0000003e000e7c02 */ /* 0x000fe20008000f00 */
[----:B------:R-:W-:Y:S10]  /*c3a0*/  ENDCOLLECTIVE ;  /* 0x000000000000791b */ /* 0x000ff40003800000 */
.L_x_316:
[----:B------:R-:W-:Y:S05]  /*c3b0*/  BSYNC B1 ;  /* 0x0000000000017941 */ /* 0x000fea0003800000 */
.L_x_315:
[----:B------:R-:W-:Y:S05]  /*c3c0*/  BRA `(.L_x_317) ;  /* 0xfffffff0001c7947 */ /* 0x000fea000383ffff */
.L_x_298:
[----:B-1----:R1:W2:Y:S02]  /*c3d0*/  SYNCS.PHASECHK.TRANS64.TRYWAIT P0, [R23+URZ+0x28], R14 ;  /* 0x0000280e170075a7 */ /* 0x0022a4000800017f */
[----:B--2---:R-:W-:Y:S05]  /*c3e0*/  @!P0 NANOSLEEP.SYNCS 0x989680 ;  /* 0x009896800000895d */ /* 0x004fea0003900000 */
[----:B------:R-:W2:Y:S02]  /*c3f0*/  @!P0 SYNCS.PHASECHK.TRANS64 P0, [R23+URZ+0x28], R14 ;  /* 0x0000280e170085a7 */ /* 0x000ea4000800007f */
[----:B--2---:R-:W-:Y:S05]  /*c400*/  @!P0 BRA `(.L_x_298) ;  /* 0xfffffffc00f08947 */ /* 0x004fea000383ffff */
[----:B------:R-:W-:Y:S05]  /*c410*/  BRA `(.L_x_318) ;  /* 0xfffffff000547947 */ /* 0x000fea000383ffff */
.L_x_306:
[----:B------:R-:W-:Y:S01]  /*c420*/  BSSY B0, `(.L_x_319) ;  /* 0x0000006000007945 */ /* 0x000fe20003800000 */
[----:B------:R-:W-:-:S07]  /*c430*/  IMAD.MOV.U32 R15, RZ, RZ, -0x1 ;  /* 0xffffffffff0f7424 */ /* 0x000fce00078e00ff */
[----:B------:R-:W-:Y:S05]  /*c440*/  WARPSYNC.COLLECTIVE R15, `(.L_x_320) ;  /* 0x000000000f0c7348 */ /* 0x000fea0003c00000 */
[----:B------:R-:W-:Y:S02]  /*c450*/  ELECT P6, UR62, PT ;  /* 0x00000000003e782f */ /* 0x000fe400038c0000 */
[----:B------:R-:W-:Y:S01]  /*c460*/  MOV R14, UR62 ;  /* 0x0000003e000e7c02 */ /* 0x000fe20008000f00 */
[----:B------:R-:W-:Y:S10]  /*c470*/  ENDCOLLECTIVE ;  /* 0x000000000000791b */ /* 0x000ff40003800000 */
.L_x_320:
[----:B------:R-:W-:Y:S05]  /*c480*/  BSYNC B0 ;  /* 0x0000000000007941 */ /* 0x000fea0003800000 */
.L_x_319:
[----:B------:R-:W-:Y:S05]  /*c490*/  BRA `(.L_x_321) ;  /* 0xfffffff800ac7947 */ /* 0x000fea000383ffff */
.L_x_310:
[----:B0-----:R0:W1:Y:S02]  /*c4a0*/  SYNCS.PHASECHK.TRANS64.TRYWAIT P0, [R7+URZ], R4 ;  /* 0x00000004070075a7 */ /* 0x001064000800017f */
[----:B-1----:R-:W-:Y:S05]  /*c4b0*/  @!P0 NANOSLEEP.SYNCS 0x989680 ;  /* 0x009896800000895d */ /* 0x002fea0003900000 */
[----:B------:R-:W1:Y:S02]  /*c4c0*/  @!P0 SYNCS.PHASECHK.TRANS64 P0, [R7+URZ], R4 ;  /* 0x00000004070085a7 */ /* 0x000e64000800007f */
[----:B-1----:R-:W-:Y:S05]  /*c4d0*/  @!P0 BRA `(.L_x_310) ;  /* 0xfffffffc00f08947 */ /* 0x002fea000383ffff */
[----:B------:R-:W-:Y:S05]  /*c4e0*/  BRA `(.L_x_322) ;  /* 0xfffffff800ec7947 */ /* 0x000fea000383ffff */
.L_x_311:
[----:B0-----:R0:W1:Y:S02]  /*c4f0*/  SYNCS.PHASECHK.TRANS64.TRYWAIT P0, [R8+URZ], R5 ;  /* 0x00000005080075a7 */ /* 0x001064000800017f */
[----:B-1----:R-:W-:Y:S05]  /*c500*/  @!P0 NANOSLEEP.SYNCS 0x989680 ;  /* 0x009896800000895d */ /* 0x002fea0003900000 */
[----:B------:R-:W1:Y:S02]  /*c510*/  @!P0 SYNCS.PHASECHK.TRANS64 P0, [R8+URZ], R5 ;  /* 0x00000005080085a7 */ /* 0x000e64000800007f */
[----:B-1----:R-:W-:Y:S05]  /*c520*/  @!P0 BRA `(.L_x_311) ;  /* 0xfffffffc00f08947 */ /* 0x002fea000383ffff */
[----:B------:R-:W-:Y:S05]  /*c530*/  BRA `(.L_x_323) ;  /* 0xfffffff800fc7947 */ /* 0x000fea000383ffff */
.L_x_312:
[----:B0-----:R0:W1:Y:S02]  /*c540*/  SYNCS.PHASECHK.TRANS64.TRYWAIT P0, [R9+URZ], R4 ;  /* 0x00000004090075a7 */ /* 0x001064000800017f */
[----:B-1----:R-:W-:Y:S05]  /*c550*/  @!P0 NANOSLEEP.SYNCS 0x989680 ;  /* 0x009896800000895d */ /* 0x002fea0003900000 */
[----:B------:R-:W1:Y:S02]  /*c560*/  @!P0 SYNCS.PHASECHK.TRANS64 P0, [R9+URZ], R4 ;  /* 0x00000004090085a7 */ /* 0x000e64000800007f */
[----:B-1----:R-:W-:Y:S05]  /*c570*/  @!P0 BRA `(.L_x_312) ;  /* 0xfffffffc00f08947 */ /* 0x002fea000383ffff */
[----:B------:R-:W-:Y:S05]  /*c580*/  BRA `(.L_x_324) ;  /* 0xfffffffc000c7947 */ /* 0x000fea000383ffff */
.L_x_313:
[----:B0-----:R0:W1:Y:S02]  /*c590*/  SYNCS.PHASECHK.TRANS64.TRYWAIT P0, [R6+URZ], R5 ;  /* 0x00000005060075a7 */ /* 0x001064000800017f */
[----:B-1----:R-:W-:Y:S05]  /*c5a0*/  @!P0 NANOSLEEP.SYNCS 0x989680 ;  /* 0x009896800000895d */ /* 0x002fea0003900000 */
[----:B------:R-:W1:Y:S02]  /*c5b0*/  @!P0 SYNCS.PHASECHK.TRANS64 P0, [R6+URZ], R5 ;  /* 0x00000005060085a7 */ /* 0x000e64000800007f */
[----:B-1----:R-:W-:Y:S05]  /*c5c0*/  @!P0 BRA `(.L_x_313) ;  /* 0xfffffffc00f08947 */ /* 0x002fea000383ffff */
[----:B------:R-:W-:Y:S05]  /*c5d0*/  BRA `(.L_x_325) ;  /* 0xfffffffc00147947 */ /* 0x000fea000383ffff */
.L_x_326:
[----:B------:R-:W-:-:S00]  /*c5e0*/  BRA `(.L_x_326) ;  /* 0xfffffffc00fc7947 */ /* 0x000fc0000383ffff */
[----:B------:R-:W-:-:S00]  /*c5f0*/  NOP ;  /* 0x0000000000007918 */ /* 0x000fc00000000000 */
        /* <DEDUP_REMOVED lines=8> */
.L_x_327:


//--------------------- .nv.global.init           --------------------------
	.section	.nv.global.init,"aw",@progbits
.nv.global.init:
	.type		$str$22,@object
	.size		$str$22,($str$23 - $str$22)
$str$22:
        /*0000*/ 	.byte	0x6b, 0x5f, 0x74, 0x69, 0x6c, 0x65, 0x5f, 0x63, 0x6f, 0x75, 0x6e, 0x74, 0x20, 0x3e, 0x3d, 0x20
        /*0010*/ 	.byte	0x31, 0x00
	.type		$str$23,@object
	.size		$str$23,(__unnamed_1 - $str$23)
$str$23:
        /*0012*/ 	.byte	0x2f, 0x74, 0x6d, 0x70, 0x2f, 0x63, 0x75, 0x74, 0x6c, 0x61, 0x73, 0x73, 0x5f, 0x73, 0x77, 0x65
        /*0022*/ 	.byte	0x65, 0x70, 0x5f, 0x73, 0x72, 0x63, 0x2f, 0x69, 0x6e, 0x63, 0x6c, 0x75, 0x64, 0x65, 0x2f, 0x63
        /*0032*/ 	.byte	0x75, 0x74, 0x6c, 0x61, 0x73, 0x73, 0x2f, 0x67, 0x65, 0x6d, 0x6d, 0x2f, 0x63, 0x6f, 0x6c, 0x6c
        /*0042*/ 	.byte	0x65, 0x63, 0x74, 0x69, 0x76, 0x65, 0x2f, 0x73, 0x6d, 0x39, 0x30, 0x5f, 0x6d, 0x6d, 0x61, 0x5f
        /*0052*/ 	.byte	0x74, 0x6d, 0x61, 0x5f, 0x67, 0x6d, 0x6d, 0x61, 0x5f, 0x73, 0x73, 0x5f, 0x77, 0x61, 0x72, 0x70
        /*0062*/ 	.byte	0x73, 0x70, 0x65, 0x63, 0x69, 0x61, 0x6c, 0x69, 0x7a, 0x65, 0x64, 0x2e, 0x68, 0x70, 0x70, 0x00
	.type		__unnamed_1,@object
	.size		__unnamed_1,(.L_0 - __unnamed_1)
__unnamed_1:
        /*0072*/ 	.byte	0x76, 0x6f, 0x69, 0x64, 0x20, 0x63, 0x75, 0x74, 0x6c, 0x61, 0x73, 0x73, 0x3a, 0x3a, 0x67, 0x65
        /* <DEDUP_REMOVED lines=180> */
        /*0bc2*/ 	.byte	0x6e, 0x74, 0x69, 0x74, 0x79, 0x5d, 0x00
.L_0:


//--------------------- .nv.shared._ZN7cutlass13device_kernelINS_4gemm6kernel13GemmUniversalIN4cute5tupleIJiiiiEEENS1_10collective13CollectiveMmaINS1_34MainloopSm90TmaGmmaWarpSpecializedILi5ENS5_IJNS4_1CILi2EEENSA_ILi1EEESC_EEENS1_35KernelTmaWarpSpecializedCooperativeEEENS5_IJNSA_ILi256EEENSA_ILi128EEENSA_ILi32EEEEEENS_6half_tENS5_IJlSC_lEEESK_SL_NS4_8TiledMMAINS4_8MMA_AtomIJNS4_4SM904GMMA26MMA_64x128x16_F32F16F16_SSILNSP_5MajorE0ELSR_0ELNSP_7ScaleInE1ELSS_1EEEEEENS4_6LayoutISD_NS5_IJSC_NSA_ILi0EEESW_EEEEENS5_IJNS4_10UnderscoreESZ_SZ_EEEEENS4_13SM90_TMA_LOADENS4_14ComposedLayoutINS4_7SwizzleILi2ELi4ELi3EEENS4_18smem_ptr_flag_bitsILi16EEENSV_INS5_IJNSA_ILi8EEESI_EEENS5_IJSI_SC_EEEEEEEvNS4_8identityENS4_23SM90_TMA_LOAD_MULTICASTES1C_vS1D_EENS_8epilogue10collective6detail29Sm90TmaWarpSpecializedAdapterINS1H_15DefaultEpilogueISK_SL_SL_NS1G_6thread17LinearCombinationISK_Li1EffLNS1L_9ScaleType4KindE0ELNS_15FloatRoundStyleE2ESK_EENS1_15EpilogueDefaultEEEEEvvEEEEvNT_6ParamsE --------------------------
	.section	.nv.shared._ZN7cutlass13device_kernelINS_4gemm6kernel13GemmUniversalIN4cute5tupleIJiiiiEEENS1_10collective13CollectiveMmaINS1_34MainloopSm90TmaGmmaWarpSpecializedILi5ENS5_IJNS4_1CILi2EEENSA_ILi1EEESC_EEENS1_35KernelTmaWarpSpecializedCooperativeEEENS5_IJNSA_ILi256EEENSA_ILi128EEENSA_ILi32EEEEEENS_6half_tENS5_IJlSC_lEEESK_SL_NS4_8TiledMMAINS4_8MMA_AtomIJNS4_4SM904GMMA26MMA_64x128x16_F32F16F16_SSILNSP_5MajorE0ELSR_0ELNSP_7ScaleInE1ELSS_1EEEEEENS4_6LayoutISD_NS5_IJSC_NSA_ILi0EEESW_EEEEENS5_IJNS4_10UnderscoreESZ_SZ_EEEEENS4_13SM90_TMA_LOADENS4_14ComposedLayoutINS4_7SwizzleILi2ELi4ELi3EEENS4_18smem_ptr_flag_bitsILi16EEENSV_INS5_IJNSA_ILi8EEESI_EEENS5_IJSI_SC_EEEEEEEvNS4_8identityENS4_23SM90_TMA_LOAD_MULTICASTES1C_vS1D_EENS_8epilogue10collective6detail29Sm90TmaWarpSpecializedAdapterINS1H_15DefaultEpilogueISK_SL_SL_NS1G_6thread17LinearCombinationISK_Li1EffLNS1L_9ScaleType4KindE0ELNS_15FloatRoundStyleE2ESK_EENS1_15EpilogueDefaultEEEEEvvEEEEvNT_6ParamsE,"aw",@nobits
	.sectionflags	@""
	.align	16
	.zero		1024


//--------------------- .nv.shared.reserved.0     --------------------------
	.section	.nv.shared.reserved.0,"aw",@nobits
	.weak		__nv_reservedSMEM_offset_0_alias
	.size		__nv_reservedSMEM_offset_0_alias, 0, 0
	.other		__nv_reservedSMEM_offset_0_alias,@"STO_CUDA_RESERVED_SHARED STV_DEFAULT"
__nv_reservedSMEM_offset_0_alias:
	.zero		0


//--------------------- .nv.global                --------------------------
	.section	.nv.global,"aw",@nobits
.nv.global:
	.type		_ZN39_INTERNAL_b5cfffc2_4_k_cu_0fac630f_40874cute1_E,@object
	.size		_ZN39_INTERNAL_b5cfffc2_4_k_cu_0fac630f_40874cute1_E,(_ZN39_INTERNAL_b5cfffc2_4_k_cu_0fac630f_40874cuda3std3__45__cpo6cbeginE - _ZN39_INTERNAL_b5cfffc2_4_k_cu_0fac630f_40874cute1_E)
_ZN39_INTERNAL_b5cfffc2_4_k_cu_0fac630f_40874cute1_E:
	.zero		1
	.type		_ZN39_INTERNAL_b5cfffc2_4_k_cu_0fac630f_40874cuda3std3__45__cpo6cbeginE,@object
	.size		_ZN39_INTERNAL_b5cfffc2_4_k_cu_0fac630f_40874cuda3std3__45__cpo6cbeginE,(_ZN39_INTERNAL_b5cfffc2_4_k_cu_0fac630f_40874cuda3std3__48in_placeE - _ZN39_INTERNAL_b5cfffc2_4_k_cu_0fac630f_40874cuda3std3__45__cpo6cbeginE)
_ZN39_INTERNAL_b5cfffc2_4_k_cu_0fac630f_40874cuda3std3__45__cpo6cbeginE:
	.zero		1
	.type		_ZN39_INTERNAL_b5cfffc2_4_k_cu_0fac630f_40874cuda3std3__48in_placeE,@object
	.size		_ZN39_INTERNAL_b5cfffc2_4_k_cu_0fac630f_40874cuda3std3__48in_placeE,(_ZN39_INTERNAL_b5cfffc2_4_k_cu_0fac630f_40874cuda3std6ranges3__45__cpo9iter_moveE - _ZN39_INTERNAL_b5cfffc2_4_k_cu_0fac630f_40874cuda3std3__48in_placeE)
_ZN39_INTERNAL_b5cfffc2_4_k_cu_0fac630f_40874cuda3std3__48in_placeE:
	.zero		1
	.type		_ZN39_INTERNAL_b5cfffc2_4_k_cu_0fac630f_40874cuda3std6ranges3__45__cpo9iter_moveE,@object
	.size		_ZN39_INTERNAL_b5cfffc2_4_k_cu_0fac630f_40874cuda3std6ranges3__45__cpo9iter_moveE,(_ZN39_INTERNAL_b5cfffc2_4_k_cu_0fac630f_40874cuda3std3__45__cpo5beginE - _ZN39_INTERNAL_b5cfffc2_4_k_cu_0fac630f_40874cuda3std6ranges3__45__cpo9iter_moveE)
_ZN39_INTERNAL_b5cfffc2_4_k_cu_0fac630f_40874cuda3std6ranges3__45__cpo9iter_moveE:
	.zero		1
	.type		_ZN39_INTERNAL_b5cfffc2_4_k_cu_0fac630f_40874cuda3std3__45__cpo5beginE,@object
	.size		_ZN39_INTERNAL_b5cfffc2_4_k_cu_0fac630f_40874cuda3std3__45__cpo5beginE,(_ZN39_INTERNAL_b5cfffc2_4_k_cu_0fac630f_40874cuda3std3__441_GLOBAL__N__b5cfffc2_4_k_cu_0fac630f_40876ignoreE - _ZN39_INTERNAL_b5cfffc2_4_k_cu_0fac630f_40874cuda3std3__45__cpo5beginE)
_ZN39_INTERNAL_b5cfffc2_4_k_cu_0fac630f_40874cuda3std3__45__cpo5beginE:
	.zero		1
	.type		_ZN39_INTERNAL_b5cfffc2_4_k_cu_0fac630f_40874cuda3std3__441_GLOBAL__N__b5cfffc2_4_k_cu_0fac630f_40876ignoreE,@object
	.size		_ZN39_INTERNAL_b5cfffc2_4_k_cu_0fac630f_40874cuda3std3__441_GLOBAL__N__b5cfffc2_4_k_cu_0fac630f_40876ignoreE,(_ZN39_INTERNAL_b5cfffc2_4_k_cu_0fac630f_40874cute7productE - _ZN39_INTERNAL_b5cfffc2_4_k_cu_0fac630f_40874cuda3std3__441_GLOBAL__N__b5cfffc2_4_k_cu_0fac630f_40876ignoreE)
_ZN39_INTERNAL_b5cfffc2_4_k_cu_0fac630f_40874cuda3std3__441_GLOBAL__N__b5cfffc2_4_k_cu_0fac630f_40876ignoreE:
	.zero		1
	.type		_ZN39_INTERNAL_b5cfffc2_4_k_cu_0fac630f_40874cute7productE,@object
	.size		_ZN39_INTERNAL_b5cfffc2_4_k_cu_0fac630f_40874cute7productE,(_ZN39_INTERNAL_b5cfffc2_4_k_cu_0fac630f_40874cuda3std3__45__cpo3endE - _ZN39_INTERNAL_b5cfffc2_4_k_cu_0fac630f_40874cute7productE)
_ZN39_INTERNAL_b5cfffc2_4_k_cu_0fac630f_40874cute7productE:
	.zero		1
	.type		_ZN39_INTERNAL_b5cfffc2_4_k_cu_0fac630f_40874cuda3std3__45__cpo3endE,@object
	.size		_ZN39_INTERNAL_b5cfffc2_4_k_cu_0fac630f_40874cuda3std3__45__cpo3endE,(_ZN39_INTERNAL_b5cfffc2_4_k_cu_0fac630f_40874cuda3std3__419piecewise_constructE - _ZN39_INTERNAL_b5cfffc2_4_k_cu_0fac630f_40874cuda3std3__45__cpo3endE)
_ZN39_INTERNAL_b5cfffc2_4_k_cu_0fac630f_40874cuda3std3__45__cpo3endE:
	.zero		1
	.type		_ZN39_INTERNAL_b5cfffc2_4_k_cu_0fac630f_40874cuda3std3__419piecewise_constructE,@object
	.size		_ZN39_INTERNAL_b5cfffc2_4_k_cu_0fac630f_40874cuda3std3__419piecewise_constructE,(_ZN39_INTERNAL_b5cfffc2_4_k_cu_0fac630f_40874cuda3std3__45__cpo4cendE - _ZN39_INTERNAL_b5cfffc2_4_k_cu_0fac630f_40874cuda3std3__419piecewise_constructE)
_ZN39_INTERNAL_b5cfffc2_4_k_cu_0fac630f_40874cuda3std3__419piecewise_constructE:
	.zero		1
	.type		_ZN39_INTERNAL_b5cfffc2_4_k_cu_0fac630f_40874cuda3std3__45__cpo4cendE,@object
	.size		_ZN39_INTERNAL_b5cfffc2_4_k_cu_0fac630f_40874cuda3std3__45__cpo4cendE,(_ZN39_INTERNAL_b5cfffc2_4_k_cu_0fac630f_40874cuda3std6ranges3__45__cpo4swapE - _ZN39_INTERNAL_b5cfffc2_4_k_cu_0fac630f_40874cuda3std3__45__cpo4cendE)
_ZN39_INTERNAL_b5cfffc2_4_k_cu_0fac630f_40874cuda3std3__45__cpo4cendE:
	.zero		1
	.type		_ZN39_INTERNAL_b5cfffc2_4_k_cu_0fac630f_40874cuda3std6ranges3__45__cpo4swapE,@object
	.size		_ZN39_INTERNAL_b5cfffc2_4_k_cu_0fac630f_40874cuda3std6ranges3__45__cpo4swapE,(.L_8 - _ZN39_INTERNAL_b5cfffc2_4_k_cu_0fac630f_40874cuda3std6ranges3__45__cpo4swapE)
_ZN39_INTERNAL_b5cfffc2_4_k_cu_0fac630f_40874cuda3std6ranges3__45__cpo4swapE:
	.zero		1
.L_8:


//--------------------- .nv.constant0._ZN7cutlass13device_kernelINS_4gemm6kernel13GemmUniversalIN4cute5tupleIJiiiiEEENS1_10collective13CollectiveMmaINS1_34MainloopSm90TmaGmmaWarpSpecializedILi5ENS5_IJNS4_1CILi2EEENSA_ILi1EEESC_EEENS1_35KernelTmaWarpSpecializedCooperativeEEENS5_IJNSA_ILi256EEENSA_ILi128EEENSA_ILi32EEEEEENS_6half_tENS5_IJlSC_lEEESK_SL_NS4_8TiledMMAINS4_8MMA_AtomIJNS4_4SM904GMMA26MMA_64x128x16_F32F16F16_SSILNSP_5MajorE0ELSR_0ELNSP_7ScaleInE1ELSS_1EEEEEENS4_6LayoutISD_NS5_IJSC_NSA_ILi0EEESW_EEEEENS5_IJNS4_10UnderscoreESZ_SZ_EEEEENS4_13SM90_TMA_LOADENS4_14ComposedLayoutINS4_7SwizzleILi2ELi4ELi3EEENS4_18smem_ptr_flag_bitsILi16EEENSV_INS5_IJNSA_ILi8EEESI_EEENS5_IJSI_SC_EEEEEEEvNS4_8identityENS4_23SM90_TMA_LOAD_MULTICASTES1C_vS1D_EENS_8epilogue10collective6detail29Sm90TmaWarpSpecializedAdapterINS1H_15DefaultEpilogueISK_SL_SL_NS1G_6thread17LinearCombinationISK_Li1EffLNS1L_9ScaleType4KindE0ELNS_15FloatRoundStyleE2ESK_EENS1_15EpilogueDefaultEEEEEvvEEEEvNT_6ParamsE --------------------------
	.section	.nv.constant0._ZN7cutlass13device_kernelINS_4gemm6kernel13GemmUniversalIN4cute5tupleIJiiiiEEENS1_10collective13CollectiveMmaINS1_34MainloopSm90TmaGmmaWarpSpecializedILi5ENS5_IJNS4_1CILi2EEENSA_ILi1EEESC_EEENS1_35KernelTmaWarpSpecializedCooperativeEEENS5_IJNSA_ILi256EEENSA_ILi128EEENSA_ILi32EEEEEENS_6half_tENS5_IJlSC_lEEESK_SL_NS4_8TiledMMAINS4_8MMA_AtomIJNS4_4SM904GMMA26MMA_64x128x16_F32F16F16_SSILNSP_5MajorE0ELSR_0ELNSP_7ScaleInE1ELSS_1EEEEEENS4_6LayoutISD_NS5_IJSC_NSA_ILi0EEESW_EEEEENS5_IJNS4_10UnderscoreESZ_SZ_EEEEENS4_13SM90_TMA_LOADENS4_14ComposedLayoutINS4_7SwizzleILi2ELi4ELi3EEENS4_18smem_ptr_flag_bitsILi16EEENSV_INS5_IJNSA_ILi8EEESI_EEENS5_IJSI_SC_EEEEEEEvNS4_8identityENS4_23SM90_TMA_LOAD_MULTICASTES1C_vS1D_EENS_8epilogue10collective6detail29Sm90TmaWarpSpecializedAdapterINS1H_15DefaultEpilogueISK_SL_SL_NS1G_6thread17LinearCombinationISK_Li1EffLNS1L_9ScaleType4KindE0ELNS_15FloatRoundStyleE2ESK_EENS1_15EpilogueDefaultEEEEEvvEEEEvNT_6ParamsE,"a",@progbits
	.sectionflags	@""
	.align	4
.nv.constant0._ZN7cutlass13device_kernelINS_4gemm6kernel13GemmUniversalIN4cute5tupleIJiiiiEEENS1_10collective13CollectiveMmaINS1_34MainloopSm90TmaGmmaWarpSpecializedILi5ENS5_IJNS4_1CILi2EEENSA_ILi1EEESC_EEENS1_35KernelTmaWarpSpecializedCooperativeEEENS5_IJNSA_ILi256EEENSA_ILi128EEENSA_ILi32EEEEEENS_6half_tENS5_IJlSC_lEEESK_SL_NS4_8TiledMMAINS4_8MMA_AtomIJNS4_4SM904GMMA26MMA_64x128x16_F32F16F16_SSILNSP_5MajorE0ELSR_0ELNSP_7ScaleInE1ELSS_1EEEEEENS4_6LayoutISD_NS5_IJSC_NSA_ILi0EEESW_EEEEENS5_IJNS4_10UnderscoreESZ_SZ_EEEEENS4_13SM90_TMA_LOADENS4_14ComposedLayoutINS4_7SwizzleILi2ELi4ELi3EEENS4_18smem_ptr_flag_bitsILi16EEENSV_INS5_IJNSA_ILi8EEESI_EEENS5_IJSI_SC_EEEEEEEvNS4_8identityENS4_23SM90_TMA_LOAD_MULTICASTES1C_vS1D_EENS_8epilogue10collective6detail29Sm90TmaWarpSpecializedAdapterINS1H_15DefaultEpilogueISK_SL_SL_NS1G_6thread17LinearCombinationISK_Li1EffLNS1L_9ScaleType4KindE0ELNS_15FloatRoundStyleE2ESK_EENS1_15EpilogueDefaultEEEEEvvEEEEvNT_6ParamsE:
	.zero		1664


//--------------------- SYMBOLS --------------------------

	.type		.nv.reservedSmem.offset0,@object
	.size		.nv.reservedSmem.offset0,0x4
	.type		__assertfail,@function
